//
// Generated by NVIDIA NVVM Compiler
//
// Compiler Build ID: CL-36424714
// Cuda compilation tools, release 13.0, V13.0.88
// Based on NVVM 20.0.0
//

.version 9.0
.target sm_100
.address_size 64

	// .globl	_Z14calculateForcePA400_A400_dS1_S1_S1_dddddd

.visible .entry _Z14calculateForcePA400_A400_dS1_S1_S1_dddddd(
	.param .u64 .ptr .align 1 _Z14calculateForcePA400_A400_dS1_S1_S1_dddddd_param_0,
	.param .u64 .ptr .align 1 _Z14calculateForcePA400_A400_dS1_S1_S1_dddddd_param_1,
	.param .u64 .ptr .align 1 _Z14calculateForcePA400_A400_dS1_S1_S1_dddddd_param_2,
	.param .u64 .ptr .align 1 _Z14calculateForcePA400_A400_dS1_S1_S1_dddddd_param_3,
	.param .f64 _Z14calculateForcePA400_A400_dS1_S1_S1_dddddd_param_4,
	.param .f64 _Z14calculateForcePA400_A400_dS1_S1_S1_dddddd_param_5,
	.param .f64 _Z14calculateForcePA400_A400_dS1_S1_S1_dddddd_param_6,
	.param .f64 _Z14calculateForcePA400_A400_dS1_S1_S1_dddddd_param_7,
	.param .f64 _Z14calculateForcePA400_A400_dS1_S1_S1_dddddd_param_8,
	.param .f64 _Z14calculateForcePA400_A400_dS1_S1_S1_dddddd_param_9
)
{
	.reg .pred 	%p<25>;
	.reg .b32 	%r<19>;
	.reg .b64 	%rd<62>;
	.reg .b64 	%fd<103>;

	ld.param.u64 	%rd5, [_Z14calculateForcePA400_A400_dS1_S1_S1_dddddd_param_1];
	ld.param.u64 	%rd6, [_Z14calculateForcePA400_A400_dS1_S1_S1_dddddd_param_2];
	ld.param.u64 	%rd7, [_Z14calculateForcePA400_A400_dS1_S1_S1_dddddd_param_3];
	cvta.to.global.u64 	%rd1, %rd7;
	cvta.to.global.u64 	%rd2, %rd6;
	cvta.to.global.u64 	%rd3, %rd5;
	mov.u32 	%r4, %ctaid.x;
	mov.u32 	%r5, %ntid.x;
	mov.u32 	%r6, %tid.x;
	mad.lo.s32 	%r1, %r4, %r5, %r6;
	mov.u32 	%r7, %ctaid.y;
	mov.u32 	%r8, %ntid.y;
	mov.u32 	%r9, %tid.y;
	mad.lo.s32 	%r10, %r7, %r8, %r9;
	mov.u32 	%r11, %ctaid.z;
	mov.u32 	%r12, %ntid.z;
	mov.u32 	%r13, %tid.z;
	mad.lo.s32 	%r3, %r11, %r12, %r13;
	max.u32 	%r14, %r3, %r10;
	max.u32 	%r15, %r1, %r14;
	setp.gt.u32 	%p2, %r15, 398;
	setp.eq.s32 	%p3, %r3, 0;
	setp.eq.s32 	%p4, %r10, 0;
	or.pred  	%p5, %p3, %p4;
	or.pred  	%p6, %p5, %p2;
	setp.eq.s32 	%p7, %r1, 0;
	or.pred  	%p8, %p7, %p6;
	@%p8 bra 	$L__BB0_11;
	ld.param.f64 	%fd94, [_Z14calculateForcePA400_A400_dS1_S1_S1_dddddd_param_6];
	ld.param.f64 	%fd93, [_Z14calculateForcePA400_A400_dS1_S1_S1_dddddd_param_5];
	ld.param.f64 	%fd92, [_Z14calculateForcePA400_A400_dS1_S1_S1_dddddd_param_4];
	ld.param.u64 	%rd58, [_Z14calculateForcePA400_A400_dS1_S1_S1_dddddd_param_0];
	cvta.to.global.u64 	%rd21, %rd58;
	mul.wide.u32 	%rd22, %r3, 1280000;
	add.s64 	%rd23, %rd21, %rd22;
	mul.wide.u32 	%rd24, %r10, 3200;
	add.s64 	%rd25, %rd23, %rd24;
	mul.wide.u32 	%rd26, %r1, 8;
	add.s64 	%rd27, %rd25, %rd26;
	ld.global.f64 	%fd24, [%rd27+1280000];
	add.s32 	%r16, %r3, -1;
	mul.wide.u32 	%rd28, %r16, 1280000;
	add.s64 	%rd29, %rd21, %rd28;
	add.s64 	%rd30, %rd29, %rd24;
	add.s64 	%rd31, %rd30, %rd26;
	ld.global.f64 	%fd25, [%rd31];
	sub.f64 	%fd26, %fd24, %fd25;
	add.f64 	%fd27, %fd92, %fd92;
	div.rn.f64 	%fd1, %fd26, %fd27;
	ld.global.f64 	%fd28, [%rd27+3200];
	add.s32 	%r17, %r10, -1;
	mul.wide.u32 	%rd32, %r17, 3200;
	add.s64 	%rd33, %rd23, %rd32;
	add.s64 	%rd34, %rd33, %rd26;
	ld.global.f64 	%fd29, [%rd34];
	sub.f64 	%fd30, %fd28, %fd29;
	add.f64 	%fd31, %fd93, %fd93;
	div.rn.f64 	%fd32, %fd30, %fd31;
	ld.global.f64 	%fd33, [%rd27+8];
	add.s32 	%r18, %r1, -1;
	mul.wide.u32 	%rd35, %r18, 8;
	add.s64 	%rd36, %rd25, %rd35;
	ld.global.f64 	%fd34, [%rd36];
	sub.f64 	%fd35, %fd33, %fd34;
	add.f64 	%fd36, %fd94, %fd94;
	div.rn.f64 	%fd37, %fd35, %fd36;
	mul.f64 	%fd4, %fd1, %fd1;
	mul.f64 	%fd5, %fd32, %fd32;
	add.f64 	%fd6, %fd4, %fd5;
	mul.f64 	%fd7, %fd37, %fd37;
	setp.neu.f64 	%p9, %fd1, 0d0000000000000000;
	setp.neu.f64 	%p10, %fd32, 0d0000000000000000;
	or.pred  	%p11, %p9, %p10;
	setp.neu.f64 	%p12, %fd37, 0d0000000000000000;
	or.pred  	%p1, %p11, %p12;
	not.pred 	%p13, %p1;
	@%p13 bra 	$L__BB0_3;
	ld.param.f64 	%fd96, [_Z14calculateForcePA400_A400_dS1_S1_S1_dddddd_param_7];
	fma.rn.f64 	%fd38, %fd96, 0dC008000000000000, 0d3FF0000000000000;
	mul.f64 	%fd39, %fd96, 0d4010000000000000;
	div.rn.f64 	%fd40, %fd39, %fd38;
	mul.f64 	%fd41, %fd5, %fd5;
	fma.rn.f64 	%fd42, %fd4, %fd4, %fd41;
	fma.rn.f64 	%fd43, %fd7, %fd7, %fd42;
	add.f64 	%fd44, %fd6, %fd7;
	mul.f64 	%fd45, %fd44, %fd44;
	div.rn.f64 	%fd46, %fd43, %fd45;
	fma.rn.f64 	%fd47, %fd40, %fd46, 0d3FF0000000000000;
	mul.f64 	%fd99, %fd38, %fd47;
	bra.uni 	$L__BB0_4;
$L__BB0_3:
	ld.param.f64 	%fd95, [_Z14calculateForcePA400_A400_dS1_S1_S1_dddddd_param_7];
	fma.rn.f64 	%fd99, %fd95, 0dBFFAAAAAAAAAAAAB, 0d3FF0000000000000;
$L__BB0_4:
	ld.param.f64 	%fd98, [_Z14calculateForcePA400_A400_dS1_S1_S1_dddddd_param_8];
	ld.param.f64 	%fd97, [_Z14calculateForcePA400_A400_dS1_S1_S1_dddddd_param_7];
	mul.f64 	%fd49, %fd98, %fd99;
	mul.f64 	%fd11, %fd49, %fd49;
	add.f64 	%fd50, %fd6, %fd7;
	mul.f64 	%fd51, %fd50, %fd49;
	mul.f64 	%fd52, %fd98, 0d4030000000000000;
	mul.f64 	%fd53, %fd97, %fd52;
	mul.f64 	%fd12, %fd53, %fd51;
	mov.f64 	%fd100, 0d0000000000000000;
	@%p13 bra 	$L__BB0_6;
	mul.f64 	%fd54, %fd1, %fd4;
	add.f64 	%fd55, %fd5, %fd7;
	mul.f64 	%fd56, %fd54, %fd55;
	mul.f64 	%fd57, %fd7, %fd7;
	fma.rn.f64 	%fd58, %fd5, %fd5, %fd57;
	mul.f64 	%fd59, %fd1, %fd58;
	sub.f64 	%fd60, %fd56, %fd59;
	add.f64 	%fd62, %fd6, %fd7;
	mul.f64 	%fd63, %fd62, %fd62;
	div.rn.f64 	%fd100, %fd60, %fd63;
$L__BB0_6:
	ld.param.u64 	%rd59, [_Z14calculateForcePA400_A400_dS1_S1_S1_dddddd_param_1];
	setp.eq.f64 	%p15, %fd37, 0d0000000000000000;
	setp.eq.f64 	%p16, %fd32, 0d0000000000000000;
	setp.eq.f64 	%p17, %fd1, 0d0000000000000000;
	mul.f64 	%fd65, %fd12, %fd100;
	fma.rn.f64 	%fd66, %fd1, %fd11, %fd65;
	cvta.to.global.u64 	%rd37, %rd59;
	add.s64 	%rd39, %rd37, %rd22;
	add.s64 	%rd41, %rd39, %rd24;
	mul.wide.u32 	%rd42, %r1, 8;
	add.s64 	%rd43, %rd41, %rd42;
	st.global.f64 	[%rd43], %fd66;
	and.pred  	%p18, %p16, %p15;
	mov.f64 	%fd101, 0d0000000000000000;
	and.pred  	%p19, %p18, %p17;
	@%p19 bra 	$L__BB0_8;
	mul.f64 	%fd67, %fd32, %fd5;
	add.f64 	%fd68, %fd4, %fd7;
	mul.f64 	%fd69, %fd67, %fd68;
	mul.f64 	%fd70, %fd7, %fd7;
	fma.rn.f64 	%fd71, %fd4, %fd4, %fd70;
	mul.f64 	%fd72, %fd32, %fd71;
	sub.f64 	%fd73, %fd69, %fd72;
	add.f64 	%fd74, %fd5, %fd7;
	add.f64 	%fd75, %fd4, %fd74;
	mul.f64 	%fd76, %fd75, %fd75;
	div.rn.f64 	%fd101, %fd73, %fd76;
$L__BB0_8:
	ld.param.u64 	%rd60, [_Z14calculateForcePA400_A400_dS1_S1_S1_dddddd_param_2];
	setp.eq.f64 	%p20, %fd37, 0d0000000000000000;
	setp.eq.f64 	%p21, %fd32, 0d0000000000000000;
	setp.eq.f64 	%p22, %fd1, 0d0000000000000000;
	mul.f64 	%fd78, %fd12, %fd101;
	fma.rn.f64 	%fd79, %fd32, %fd11, %fd78;
	cvta.to.global.u64 	%rd44, %rd60;
	add.s64 	%rd46, %rd44, %rd22;
	mul.wide.u32 	%rd47, %r10, 3200;
	add.s64 	%rd48, %rd46, %rd47;
	add.s64 	%rd50, %rd48, %rd42;
	st.global.f64 	[%rd50], %fd79;
	and.pred  	%p23, %p20, %p22;
	mov.f64 	%fd102, 0d0000000000000000;
	and.pred  	%p24, %p23, %p21;
	@%p24 bra 	$L__BB0_10;
	mul.f64 	%fd80, %fd37, %fd7;
	mul.f64 	%fd82, %fd6, %fd80;
	mul.f64 	%fd83, %fd5, %fd5;
	fma.rn.f64 	%fd84, %fd4, %fd4, %fd83;
	mul.f64 	%fd85, %fd37, %fd84;
	sub.f64 	%fd86, %fd82, %fd85;
	add.f64 	%fd87, %fd4, %fd7;
	add.f64 	%fd88, %fd5, %fd87;
	mul.f64 	%fd89, %fd88, %fd88;
	div.rn.f64 	%fd102, %fd86, %fd89;
$L__BB0_10:
	ld.param.u64 	%rd61, [_Z14calculateForcePA400_A400_dS1_S1_S1_dddddd_param_3];
	mul.f64 	%fd90, %fd12, %fd102;
	fma.rn.f64 	%fd91, %fd37, %fd11, %fd90;
	cvta.to.global.u64 	%rd51, %rd61;
	add.s64 	%rd53, %rd51, %rd22;
	add.s64 	%rd55, %rd53, %rd47;
	mul.wide.u32 	%rd56, %r1, 8;
	add.s64 	%rd57, %rd55, %rd56;
	st.global.f64 	[%rd57], %fd91;
	bra.uni 	$L__BB0_12;
$L__BB0_11:
	mul.wide.u32 	%rd8, %r3, 1280000;
	add.s64 	%rd9, %rd3, %rd8;
	mul.wide.u32 	%rd10, %r10, 3200;
	add.s64 	%rd11, %rd9, %rd10;
	mul.wide.u32 	%rd12, %r1, 8;
	add.s64 	%rd13, %rd11, %rd12;
	mov.b64 	%rd14, 0;
	st.global.u64 	[%rd13], %rd14;
	add.s64 	%rd15, %rd2, %rd8;
	add.s64 	%rd16, %rd15, %rd10;
	add.s64 	%rd17, %rd16, %rd12;
	st.global.u64 	[%rd17], %rd14;
	add.s64 	%rd18, %rd1, %rd8;
	add.s64 	%rd19, %rd18, %rd10;
	add.s64 	%rd20, %rd19, %rd12;
	st.global.u64 	[%rd20], %rd14;
$L__BB0_12:
	ret;

}
	// .globl	_Z9allenCahnPA400_A400_dS1_S1_S1_S1_S1_dddddddd
.visible .entry _Z9allenCahnPA400_A400_dS1_S1_S1_S1_S1_dddddddd(
	.param .u64 .ptr .align 1 _Z9allenCahnPA400_A400_dS1_S1_S1_S1_S1_dddddddd_param_0,
	.param .u64 .ptr .align 1 _Z9allenCahnPA400_A400_dS1_S1_S1_S1_S1_dddddddd_param_1,
	.param .u64 .ptr .align 1 _Z9allenCahnPA400_A400_dS1_S1_S1_S1_S1_dddddddd_param_2,
	.param .u64 .ptr .align 1 _Z9allenCahnPA400_A400_dS1_S1_S1_S1_S1_dddddddd_param_3,
	.param .u64 .ptr .align 1 _Z9allenCahnPA400_A400_dS1_S1_S1_S1_S1_dddddddd_param_4,
	.param .u64 .ptr .align 1 _Z9allenCahnPA400_A400_dS1_S1_S1_S1_S1_dddddddd_param_5,
	.param .f64 _Z9allenCahnPA400_A400_dS1_S1_S1_S1_S1_dddddddd_param_6,
	.param .f64 _Z9allenCahnPA400_A400_dS1_S1_S1_S1_S1_dddddddd_param_7,
	.param .f64 _Z9allenCahnPA400_A400_dS1_S1_S1_S1_S1_dddddddd_param_8,
	.param .f64 _Z9allenCahnPA400_A400_dS1_S1_S1_S1_S1_dddddddd_param_9,
	.param .f64 _Z9allenCahnPA400_A400_dS1_S1_S1_S1_S1_dddddddd_param_10,
	.param .f64 _Z9allenCahnPA400_A400_dS1_S1_S1_S1_S1_dddddddd_param_11,
	.param .f64 _Z9allenCahnPA400_A400_dS1_S1_S1_S1_S1_dddddddd_param_12,
	.param .f64 _Z9allenCahnPA400_A400_dS1_S1_S1_S1_S1_dddddddd_param_13
)
{
	.reg .pred 	%p<13>;
	.reg .b32 	%r<19>;
	.reg .b64 	%rd<56>;
	.reg .b64 	%fd<72>;

	ld.param.u64 	%rd2, [_Z9allenCahnPA400_A400_dS1_S1_S1_S1_S1_dddddddd_param_1];
	ld.param.u64 	%rd3, [_Z9allenCahnPA400_A400_dS1_S1_S1_S1_S1_dddddddd_param_2];
	ld.param.u64 	%rd4, [_Z9allenCahnPA400_A400_dS1_S1_S1_S1_S1_dddddddd_param_3];
	ld.param.u64 	%rd5, [_Z9allenCahnPA400_A400_dS1_S1_S1_S1_S1_dddddddd_param_4];
	ld.param.u64 	%rd6, [_Z9allenCahnPA400_A400_dS1_S1_S1_S1_S1_dddddddd_param_5];
	ld.param.f64 	%fd11, [_Z9allenCahnPA400_A400_dS1_S1_S1_S1_S1_dddddddd_param_6];
	ld.param.f64 	%fd12, [_Z9allenCahnPA400_A400_dS1_S1_S1_S1_S1_dddddddd_param_8];
	ld.param.f64 	%fd13, [_Z9allenCahnPA400_A400_dS1_S1_S1_S1_S1_dddddddd_param_9];
	ld.param.f64 	%fd14, [_Z9allenCahnPA400_A400_dS1_S1_S1_S1_S1_dddddddd_param_10];
	ld.param.f64 	%fd15, [_Z9allenCahnPA400_A400_dS1_S1_S1_S1_S1_dddddddd_param_11];
	ld.param.f64 	%fd16, [_Z9allenCahnPA400_A400_dS1_S1_S1_S1_S1_dddddddd_param_12];
	ld.param.f64 	%fd17, [_Z9allenCahnPA400_A400_dS1_S1_S1_S1_S1_dddddddd_param_13];
	mov.u32 	%r7, %ctaid.x;
	mov.u32 	%r8, %ntid.x;
	mov.u32 	%r9, %tid.x;
	mad.lo.s32 	%r1, %r7, %r8, %r9;
	mov.u32 	%r10, %ctaid.y;
	mov.u32 	%r11, %ntid.y;
	mov.u32 	%r12, %tid.y;
	mad.lo.s32 	%r13, %r10, %r11, %r12;
	mov.u32 	%r14, %ctaid.z;
	mov.u32 	%r15, %ntid.z;
	mov.u32 	%r16, %tid.z;
	mad.lo.s32 	%r3, %r14, %r15, %r16;
	max.u32 	%r17, %r3, %r13;
	max.u32 	%r18, %r1, %r17;
	setp.gt.u32 	%p1, %r18, 398;
	setp.eq.s32 	%p2, %r3, 0;
	setp.eq.s32 	%p3, %r13, 0;
	or.pred  	%p4, %p2, %p3;
	or.pred  	%p5, %p4, %p1;
	setp.eq.s32 	%p6, %r1, 0;
	or.pred  	%p7, %p6, %p5;
	@%p7 bra 	$L__BB1_5;
	cvta.to.global.u64 	%rd7, %rd2;
	mul.wide.u32 	%rd8, %r3, 1280000;
	add.s64 	%rd9, %rd7, %rd8;
	mul.wide.u32 	%rd10, %r13, 3200;
	add.s64 	%rd11, %rd9, %rd10;
	mul.wide.u32 	%rd12, %r1, 8;
	add.s64 	%rd13, %rd11, %rd12;
	ld.global.f64 	%fd18, [%rd13+1280000];
	add.s32 	%r4, %r3, -1;
	mul.wide.u32 	%rd14, %r4, 1280000;
	add.s64 	%rd15, %rd7, %rd14;
	add.s64 	%rd16, %rd15, %rd10;
	add.s64 	%rd17, %rd16, %rd12;
	ld.global.f64 	%fd19, [%rd17];
	sub.f64 	%fd20, %fd18, %fd19;
	add.f64 	%fd1, %fd15, %fd15;
	div.rn.f64 	%fd2, %fd20, %fd1;
	ld.global.f64 	%fd21, [%rd13+3200];
	add.s32 	%r5, %r13, -1;
	mul.wide.u32 	%rd18, %r5, 3200;
	add.s64 	%rd19, %rd9, %rd18;
	add.s64 	%rd20, %rd19, %rd12;
	ld.global.f64 	%fd22, [%rd20];
	sub.f64 	%fd23, %fd21, %fd22;
	add.f64 	%fd3, %fd16, %fd16;
	div.rn.f64 	%fd24, %fd23, %fd3;
	ld.global.f64 	%fd25, [%rd13+8];
	add.s32 	%r6, %r1, -1;
	mul.wide.u32 	%rd21, %r6, 8;
	add.s64 	%rd22, %rd11, %rd21;
	ld.global.f64 	%fd26, [%rd22];
	sub.f64 	%fd27, %fd25, %fd26;
	add.f64 	%fd5, %fd17, %fd17;
	div.rn.f64 	%fd28, %fd27, %fd5;
	ld.global.f64 	%fd7, [%rd13];
	setp.eq.f64 	%p8, %fd2, 0d0000000000000000;
	setp.eq.f64 	%p9, %fd24, 0d0000000000000000;
	and.pred  	%p10, %p8, %p9;
	setp.eq.f64 	%p11, %fd28, 0d0000000000000000;
	and.pred  	%p12, %p10, %p11;
	@%p12 bra 	$L__BB1_3;
	fma.rn.f64 	%fd29, %fd11, 0dC008000000000000, 0d3FF0000000000000;
	mul.f64 	%fd30, %fd11, 0d4010000000000000;
	div.rn.f64 	%fd31, %fd30, %fd29;
	mul.f64 	%fd32, %fd2, %fd2;
	mul.f64 	%fd33, %fd24, %fd24;
	mul.f64 	%fd34, %fd33, %fd33;
	fma.rn.f64 	%fd35, %fd32, %fd32, %fd34;
	mul.f64 	%fd36, %fd28, %fd28;
	fma.rn.f64 	%fd37, %fd36, %fd36, %fd35;
	add.f64 	%fd38, %fd32, %fd33;
	add.f64 	%fd39, %fd38, %fd36;
	mul.f64 	%fd40, %fd39, %fd39;
	div.rn.f64 	%fd41, %fd37, %fd40;
	fma.rn.f64 	%fd42, %fd31, %fd41, 0d3FF0000000000000;
	mul.f64 	%fd71, %fd29, %fd42;
	bra.uni 	$L__BB1_4;
$L__BB1_3:
	fma.rn.f64 	%fd71, %fd11, 0dBFFAAAAAAAAAAAAB, 0d3FF0000000000000;
$L__BB1_4:
	ld.param.u64 	%rd55, [_Z9allenCahnPA400_A400_dS1_S1_S1_S1_S1_dddddddd_param_0];
	cvta.to.global.u64 	%rd23, %rd4;
	mul.f64 	%fd43, %fd71, %fd71;
	mul.f64 	%fd44, %fd12, %fd43;
	div.rn.f64 	%fd45, %fd14, %fd44;
	mul.wide.u32 	%rd24, %r3, 1280000;
	add.s64 	%rd25, %rd23, %rd24;
	mul.wide.u32 	%rd26, %r13, 3200;
	add.s64 	%rd27, %rd25, %rd26;
	mul.wide.u32 	%rd28, %r1, 8;
	add.s64 	%rd29, %rd27, %rd28;
	ld.global.f64 	%fd46, [%rd29+1280000];
	mul.wide.u32 	%rd30, %r4, 1280000;
	add.s64 	%rd31, %rd23, %rd30;
	add.s64 	%rd32, %rd31, %rd26;
	add.s64 	%rd33, %rd32, %rd28;
	ld.global.f64 	%fd47, [%rd33];
	sub.f64 	%fd48, %fd46, %fd47;
	div.rn.f64 	%fd49, %fd48, %fd1;
	cvta.to.global.u64 	%rd34, %rd5;
	add.s64 	%rd35, %rd34, %rd24;
	add.s64 	%rd36, %rd35, %rd26;
	add.s64 	%rd37, %rd36, %rd28;
	ld.global.f64 	%fd50, [%rd37+3200];
	mul.wide.u32 	%rd38, %r5, 3200;
	add.s64 	%rd39, %rd35, %rd38;
	add.s64 	%rd40, %rd39, %rd28;
	ld.global.f64 	%fd51, [%rd40];
	sub.f64 	%fd52, %fd50, %fd51;
	div.rn.f64 	%fd53, %fd52, %fd3;
	add.f64 	%fd54, %fd49, %fd53;
	cvta.to.global.u64 	%rd41, %rd6;
	add.s64 	%rd42, %rd41, %rd24;
	add.s64 	%rd43, %rd42, %rd26;
	add.s64 	%rd44, %rd43, %rd28;
	ld.global.f64 	%fd55, [%rd44+8];
	mul.wide.u32 	%rd45, %r6, 8;
	add.s64 	%rd46, %rd43, %rd45;
	ld.global.f64 	%fd56, [%rd46];
	sub.f64 	%fd57, %fd55, %fd56;
	div.rn.f64 	%fd58, %fd57, %fd5;
	add.f64 	%fd59, %fd54, %fd58;
	cvta.to.global.u64 	%rd47, %rd3;
	add.s64 	%rd48, %rd47, %rd24;
	add.s64 	%rd49, %rd48, %rd26;
	add.s64 	%rd50, %rd49, %rd28;
	ld.global.f64 	%fd60, [%rd50];
	mul.f64 	%fd61, %fd7, %fd7;
	mov.f64 	%fd62, 0d3FF0000000000000;
	sub.f64 	%fd63, %fd62, %fd61;
	mul.f64 	%fd64, %fd13, %fd60;
	mul.f64 	%fd65, %fd64, %fd63;
	mul.f64 	%fd66, %fd63, %fd65;
	mul.f64 	%fd67, %fd7, %fd63;
	sub.f64 	%fd68, %fd66, %fd67;
	sub.f64 	%fd69, %fd59, %fd68;
	fma.rn.f64 	%fd70, %fd45, %fd69, %fd7;
	cvta.to.global.u64 	%rd51, %rd55;
	add.s64 	%rd52, %rd51, %rd24;
	add.s64 	%rd53, %rd52, %rd26;
	add.s64 	%rd54, %rd53, %rd28;
	st.global.f64 	[%rd54], %fd70;
$L__BB1_5:
	ret;

}
	// .globl	_Z21boundaryConditionsPhiPA400_A400_d
.visible .entry _Z21boundaryConditionsPhiPA400_A400_d(
	.param .u64 .ptr .align 1 _Z21boundaryConditionsPhiPA400_A400_d_param_0
)
{
	.reg .pred 	%p<8>;
	.reg .b32 	%r<16>;
	.reg .b64 	%rd<33>;

	ld.param.u64 	%rd2, [_Z21boundaryConditionsPhiPA400_A400_d_param_0];
	cvta.to.global.u64 	%rd1, %rd2;
	mov.u32 	%r4, %ctaid.x;
	mov.u32 	%r5, %ntid.x;
	mov.u32 	%r6, %tid.x;
	mad.lo.s32 	%r1, %r4, %r5, %r6;
	mov.u32 	%r7, %ctaid.y;
	mov.u32 	%r8, %ntid.y;
	mov.u32 	%r9, %tid.y;
	mad.lo.s32 	%r10, %r7, %r8, %r9;
	mov.u32 	%r11, %ctaid.z;
	mov.u32 	%r12, %ntid.z;
	mov.u32 	%r13, %tid.z;
	mad.lo.s32 	%r3, %r11, %r12, %r13;
	max.u32 	%r14, %r1, %r10;
	max.u32 	%r15, %r3, %r14;
	setp.gt.u32 	%p1, %r15, 399;
	@%p1 bra 	$L__BB2_13;
	setp.eq.s32 	%p2, %r3, 399;
	@%p2 bra 	$L__BB2_4;
	setp.ne.s32 	%p3, %r3, 0;
	@%p3 bra 	$L__BB2_5;
	mul.wide.u32 	%rd8, %r10, 3200;
	add.s64 	%rd9, %rd1, %rd8;
	mul.wide.u32 	%rd10, %r1, 8;
	add.s64 	%rd11, %rd9, %rd10;
	mov.b64 	%rd12, -4616189618054758400;
	st.global.u64 	[%rd11], %rd12;
	bra.uni 	$L__BB2_13;
$L__BB2_4:
	mul.wide.u32 	%rd3, %r10, 3200;
	add.s64 	%rd4, %rd1, %rd3;
	mul.wide.u32 	%rd5, %r1, 8;
	add.s64 	%rd6, %rd4, %rd5;
	mov.b64 	%rd7, -4616189618054758400;
	st.global.u64 	[%rd6+510720000], %rd7;
	bra.uni 	$L__BB2_13;
$L__BB2_5:
	setp.eq.s32 	%p4, %r10, 399;
	@%p4 bra 	$L__BB2_8;
	setp.ne.s32 	%p5, %r10, 0;
	@%p5 bra 	$L__BB2_9;
	mul.wide.u32 	%rd18, %r3, 1280000;
	add.s64 	%rd19, %rd1, %rd18;
	mul.wide.u32 	%rd20, %r1, 8;
	add.s64 	%rd21, %rd19, %rd20;
	mov.b64 	%rd22, -4616189618054758400;
	st.global.u64 	[%rd21], %rd22;
	bra.uni 	$L__BB2_13;
$L__BB2_8:
	mul.wide.u32 	%rd13, %r3, 1280000;
	add.s64 	%rd14, %rd1, %rd13;
	mul.wide.u32 	%rd15, %r1, 8;
	add.s64 	%rd16, %rd14, %rd15;
	mov.b64 	%rd17, -4616189618054758400;
	st.global.u64 	[%rd16+1276800], %rd17;
	bra.uni 	$L__BB2_13;
$L__BB2_9:
	setp.eq.s32 	%p6, %r1, 399;
	@%p6 bra 	$L__BB2_12;
	setp.ne.s32 	%p7, %r1, 0;
	@%p7 bra 	$L__BB2_13;
	mul.wide.u32 	%rd28, %r3, 1280000;
	add.s64 	%rd29, %rd1, %rd28;
	mul.wide.u32 	%rd30, %r10, 3200;
	add.s64 	%rd31, %rd29, %rd30;
	mov.b64 	%rd32, -4616189618054758400;
	st.global.u64 	[%rd31], %rd32;
	bra.uni 	$L__BB2_13;
$L__BB2_12:
	mul.wide.u32 	%rd23, %r3, 1280000;
	add.s64 	%rd24, %rd1, %rd23;
	mul.wide.u32 	%rd25, %r10, 3200;
	add.s64 	%rd26, %rd24, %rd25;
	mov.b64 	%rd27, -4616189618054758400;
	st.global.u64 	[%rd26+3192], %rd27;
$L__BB2_13:
	ret;

}
	// .globl	_Z15thermalEquationPA400_A400_dS1_S1_S1_ddddd
.visible .entry _Z15thermalEquationPA400_A400_dS1_S1_S1_ddddd(
	.param .u64 .ptr .align 1 _Z15thermalEquationPA400_A400_dS1_S1_S1_ddddd_param_0,
	.param .u64 .ptr .align 1 _Z15thermalEquationPA400_A400_dS1_S1_S1_ddddd_param_1,
	.param .u64 .ptr .align 1 _Z15thermalEquationPA400_A400_dS1_S1_S1_ddddd_param_2,
	.param .u64 .ptr .align 1 _Z15thermalEquationPA400_A400_dS1_S1_S1_ddddd_param_3,
	.param .f64 _Z15thermalEquationPA400_A400_dS1_S1_S1_ddddd_param_4,
	.param .f64 _Z15thermalEquationPA400_A400_dS1_S1_S1_ddddd_param_5,
	.param .f64 _Z15thermalEquationPA400_A400_dS1_S1_S1_ddddd_param_6,
	.param .f64 _Z15thermalEquationPA400_A400_dS1_S1_S1_ddddd_param_7,
	.param .f64 _Z15thermalEquationPA400_A400_dS1_S1_S1_ddddd_param_8
)
{
	.reg .pred 	%p<8>;
	.reg .b32 	%r<19>;
	.reg .b64 	%rd<35>;
	.reg .b64 	%fd<36>;

	ld.param.u64 	%rd2, [_Z15thermalEquationPA400_A400_dS1_S1_S1_ddddd_param_1];
	ld.param.u64 	%rd4, [_Z15thermalEquationPA400_A400_dS1_S1_S1_ddddd_param_3];
	ld.param.f64 	%fd1, [_Z15thermalEquationPA400_A400_dS1_S1_S1_ddddd_param_4];
	ld.param.f64 	%fd4, [_Z15thermalEquationPA400_A400_dS1_S1_S1_ddddd_param_7];
	ld.param.f64 	%fd5, [_Z15thermalEquationPA400_A400_dS1_S1_S1_ddddd_param_8];
	mov.u32 	%r4, %ctaid.x;
	mov.u32 	%r5, %ntid.x;
	mov.u32 	%r6, %tid.x;
	mad.lo.s32 	%r1, %r4, %r5, %r6;
	mov.u32 	%r7, %ctaid.y;
	mov.u32 	%r8, %ntid.y;
	mov.u32 	%r9, %tid.y;
	mad.lo.s32 	%r10, %r7, %r8, %r9;
	mov.u32 	%r11, %ctaid.z;
	mov.u32 	%r12, %ntid.z;
	mov.u32 	%r13, %tid.z;
	mad.lo.s32 	%r3, %r11, %r12, %r13;
	max.u32 	%r14, %r3, %r10;
	max.u32 	%r15, %r1, %r14;
	setp.gt.u32 	%p1, %r15, 398;
	setp.eq.s32 	%p2, %r3, 0;
	setp.eq.s32 	%p3, %r10, 0;
	or.pred  	%p4, %p2, %p3;
	or.pred  	%p5, %p4, %p1;
	setp.eq.s32 	%p6, %r1, 0;
	or.pred  	%p7, %p6, %p5;
	@%p7 bra 	$L__BB3_2;
	ld.param.f64 	%fd35, [_Z15thermalEquationPA400_A400_dS1_S1_S1_ddddd_param_6];
	ld.param.f64 	%fd34, [_Z15thermalEquationPA400_A400_dS1_S1_S1_ddddd_param_5];
	ld.param.u64 	%rd34, [_Z15thermalEquationPA400_A400_dS1_S1_S1_ddddd_param_2];
	ld.param.u64 	%rd33, [_Z15thermalEquationPA400_A400_dS1_S1_S1_ddddd_param_0];
	cvta.to.global.u64 	%rd5, %rd2;
	cvta.to.global.u64 	%rd6, %rd34;
	cvta.to.global.u64 	%rd7, %rd4;
	cvta.to.global.u64 	%rd8, %rd33;
	mul.wide.u32 	%rd9, %r3, 1280000;
	add.s64 	%rd10, %rd5, %rd9;
	mul.wide.u32 	%rd11, %r10, 3200;
	add.s64 	%rd12, %rd10, %rd11;
	mul.wide.u32 	%rd13, %r1, 8;
	add.s64 	%rd14, %rd12, %rd13;
	ld.global.f64 	%fd6, [%rd14];
	add.s64 	%rd15, %rd6, %rd9;
	add.s64 	%rd16, %rd15, %rd11;
	add.s64 	%rd17, %rd16, %rd13;
	ld.global.f64 	%fd7, [%rd17];
	add.s64 	%rd18, %rd7, %rd9;
	add.s64 	%rd19, %rd18, %rd11;
	add.s64 	%rd20, %rd19, %rd13;
	ld.global.f64 	%fd8, [%rd20];
	sub.f64 	%fd9, %fd7, %fd8;
	fma.rn.f64 	%fd10, %fd9, 0d3FE0000000000000, %fd6;
	mul.f64 	%fd11, %fd1, %fd34;
	ld.global.f64 	%fd12, [%rd14+1280000];
	add.s32 	%r16, %r3, -1;
	mul.wide.u32 	%rd21, %r16, 1280000;
	add.s64 	%rd22, %rd5, %rd21;
	add.s64 	%rd23, %rd22, %rd11;
	add.s64 	%rd24, %rd23, %rd13;
	ld.global.f64 	%fd13, [%rd24];
	add.f64 	%fd14, %fd12, %fd13;
	add.f64 	%fd15, %fd6, %fd6;
	sub.f64 	%fd16, %fd14, %fd15;
	mul.f64 	%fd17, %fd35, %fd35;
	div.rn.f64 	%fd18, %fd16, %fd17;
	ld.global.f64 	%fd19, [%rd14+3200];
	add.s32 	%r17, %r10, -1;
	mul.wide.u32 	%rd25, %r17, 3200;
	add.s64 	%rd26, %rd10, %rd25;
	add.s64 	%rd27, %rd26, %rd13;
	ld.global.f64 	%fd20, [%rd27];
	add.f64 	%fd21, %fd19, %fd20;
	sub.f64 	%fd22, %fd21, %fd15;
	mul.f64 	%fd23, %fd4, %fd4;
	div.rn.f64 	%fd24, %fd22, %fd23;
	ld.global.f64 	%fd25, [%rd14+8];
	add.s32 	%r18, %r1, -1;
	mul.wide.u32 	%rd28, %r18, 8;
	add.s64 	%rd29, %rd12, %rd28;
	ld.global.f64 	%fd26, [%rd29];
	add.f64 	%fd27, %fd25, %fd26;
	sub.f64 	%fd28, %fd27, %fd15;
	mul.f64 	%fd29, %fd5, %fd5;
	div.rn.f64 	%fd30, %fd28, %fd29;
	add.f64 	%fd31, %fd18, %fd24;
	add.f64 	%fd32, %fd31, %fd30;
	fma.rn.f64 	%fd33, %fd11, %fd32, %fd10;
	add.s64 	%rd30, %rd8, %rd9;
	add.s64 	%rd31, %rd30, %rd11;
	add.s64 	%rd32, %rd31, %rd13;
	st.global.f64 	[%rd32], %fd33;
$L__BB3_2:
	ret;

}
	// .globl	_Z19boundaryConditionsUPA400_A400_dd
.visible .entry _Z19boundaryConditionsUPA400_A400_dd(
	.param .u64 .ptr .align 1 _Z19boundaryConditionsUPA400_A400_dd_param_0,
	.param .f64 _Z19boundaryConditionsUPA400_A400_dd_param_1
)
{
	.reg .pred 	%p<8>;
	.reg .b32 	%r<16>;
	.reg .b64 	%rd<27>;
	.reg .b64 	%fd<8>;

	ld.param.u64 	%rd2, [_Z19boundaryConditionsUPA400_A400_dd_param_0];
	ld.param.f64 	%fd1, [_Z19boundaryConditionsUPA400_A400_dd_param_1];
	cvta.to.global.u64 	%rd1, %rd2;
	mov.u32 	%r4, %ctaid.x;
	mov.u32 	%r5, %ntid.x;
	mov.u32 	%r6, %tid.x;
	mad.lo.s32 	%r1, %r4, %r5, %r6;
	mov.u32 	%r7, %ctaid.y;
	mov.u32 	%r8, %ntid.y;
	mov.u32 	%r9, %tid.y;
	mad.lo.s32 	%r10, %r7, %r8, %r9;
	mov.u32 	%r11, %ctaid.z;
	mov.u32 	%r12, %ntid.z;
	mov.u32 	%r13, %tid.z;
	mad.lo.s32 	%r3, %r11, %r12, %r13;
	max.u32 	%r14, %r1, %r10;
	max.u32 	%r15, %r3, %r14;
	setp.gt.u32 	%p1, %r15, 399;
	@%p1 bra 	$L__BB4_13;
	setp.eq.s32 	%p2, %r3, 399;
	@%p2 bra 	$L__BB4_4;
	setp.ne.s32 	%p3, %r3, 0;
	@%p3 bra 	$L__BB4_5;
	neg.f64 	%fd3, %fd1;
	mul.wide.u32 	%rd7, %r10, 3200;
	add.s64 	%rd8, %rd1, %rd7;
	mul.wide.u32 	%rd9, %r1, 8;
	add.s64 	%rd10, %rd8, %rd9;
	st.global.f64 	[%rd10], %fd3;
	bra.uni 	$L__BB4_13;
$L__BB4_4:
	neg.f64 	%fd2, %fd1;
	mul.wide.u32 	%rd3, %r10, 3200;
	add.s64 	%rd4, %rd1, %rd3;
	mul.wide.u32 	%rd5, %r1, 8;
	add.s64 	%rd6, %rd4, %rd5;
	st.global.f64 	[%rd6+510720000], %fd2;
	bra.uni 	$L__BB4_13;
$L__BB4_5:
	setp.eq.s32 	%p4, %r10, 399;
	@%p4 bra 	$L__BB4_8;
	setp.ne.s32 	%p5, %r10, 0;
	@%p5 bra 	$L__BB4_9;
	neg.f64 	%fd5, %fd1;
	mul.wide.u32 	%rd15, %r3, 1280000;
	add.s64 	%rd16, %rd1, %rd15;
	mul.wide.u32 	%rd17, %r1, 8;
	add.s64 	%rd18, %rd16, %rd17;
	st.global.f64 	[%rd18], %fd5;
	bra.uni 	$L__BB4_13;
$L__BB4_8:
	neg.f64 	%fd4, %fd1;
	mul.wide.u32 	%rd11, %r3, 1280000;
	add.s64 	%rd12, %rd1, %rd11;
	mul.wide.u32 	%rd13, %r1, 8;
	add.s64 	%rd14, %rd12, %rd13;
	st.global.f64 	[%rd14+1276800], %fd4;
	bra.uni 	$L__BB4_13;
$L__BB4_9:
	setp.eq.s32 	%p6, %r1, 399;
	@%p6 bra 	$L__BB4_12;
	setp.ne.s32 	%p7, %r1, 0;
	@%p7 bra 	$L__BB4_13;
	neg.f64 	%fd7, %fd1;
	mul.wide.u32 	%rd23, %r3, 1280000;
	add.s64 	%rd24, %rd1, %rd23;
	mul.wide.u32 	%rd25, %r10, 3200;
	add.s64 	%rd26, %rd24, %rd25;
	st.global.f64 	[%rd26], %fd7;
	bra.uni 	$L__BB4_13;
$L__BB4_12:
	neg.f64 	%fd6, %fd1;
	mul.wide.u32 	%rd19, %r3, 1280000;
	add.s64 	%rd20, %rd1, %rd19;
	mul.wide.u32 	%rd21, %r10, 3200;
	add.s64 	%rd22, %rd20, %rd21;
	st.global.f64 	[%rd22+3192], %fd6;
$L__BB4_13:
	ret;

}
	// .globl	_Z8swapGridPA400_A400_dS1_
.visible .entry _Z8swapGridPA400_A400_dS1_(
	.param .u64 .ptr .align 1 _Z8swapGridPA400_A400_dS1__param_0,
	.param .u64 .ptr .align 1 _Z8swapGridPA400_A400_dS1__param_1
)
{
	.reg .pred 	%p<2>;
	.reg .b32 	%r<16>;
	.reg .b64 	%rd<14>;
	.reg .b64 	%fd<3>;

	ld.param.u64 	%rd1, [_Z8swapGridPA400_A400_dS1__param_0];
	ld.param.u64 	%rd2, [_Z8swapGridPA400_A400_dS1__param_1];
	mov.u32 	%r4, %ctaid.x;
	mov.u32 	%r5, %ntid.x;
	mov.u32 	%r6, %tid.x;
	mad.lo.s32 	%r1, %r4, %r5, %r6;
	mov.u32 	%r7, %ctaid.y;
	mov.u32 	%r8, %ntid.y;
	mov.u32 	%r9, %tid.y;
	mad.lo.s32 	%r10, %r7, %r8, %r9;
	mov.u32 	%r11, %ctaid.z;
	mov.u32 	%r12, %ntid.z;
	mov.u32 	%r13, %tid.z;
	mad.lo.s32 	%r3, %r11, %r12, %r13;
	max.u32 	%r14, %r1, %r10;
	max.u32 	%r15, %r3, %r14;
	setp.gt.u32 	%p1, %r15, 399;
	@%p1 bra 	$L__BB5_2;
	cvta.to.global.u64 	%rd3, %rd1;
	cvta.to.global.u64 	%rd4, %rd2;
	mul.wide.u32 	%rd5, %r3, 1280000;
	add.s64 	%rd6, %rd3, %rd5;
	mul.wide.u32 	%rd7, %r10, 3200;
	add.s64 	%rd8, %rd6, %rd7;
	mul.wide.u32 	%rd9, %r1, 8;
	add.s64 	%rd10, %rd8, %rd9;
	ld.global.f64 	%fd1, [%rd10];
	add.s64 	%rd11, %rd4, %rd5;
	add.s64 	%rd12, %rd11, %rd7;
	add.s64 	%rd13, %rd12, %rd9;
	ld.global.f64 	%fd2, [%rd13];
	st.global.f64 	[%rd10], %fd2;
	st.global.f64 	[%rd13], %fd1;
$L__BB5_2:
	ret;

}


// ===== COMPILED SASS (sm_100) =====

	.target	sm_100

	.elftype	@"ET_EXEC"


//--------------------- .note.nv.tkinfo           --------------------------
	.section	.note.nv.tkinfo,"",@"SHT_NOTE"
	.sectionflags	@"SHF_NOTE_NV_TKINFO"
	.tkinfo
        /*0018*/ 	.word	0x00000002
        /*0030*/ 	.string	""
        /*0030*/ 	.string	"ptxas"
        /*0030*/ 	.string	"Cuda compilation tools, release 13.0, V13.0.88"
        /*0030*/ 	.string	"Build cuda_13.0.r13.0/compiler.36424714_0"
        /*0030*/ 	.string	"-arch sm_100 -m 64 "



//--------------------- .note.nv.cuinfo           --------------------------
	.section	.note.nv.cuinfo,"",@"SHT_NOTE"
	.sectionflags	@"SHF_NOTE_NV_CUINFO"
        /*0018*/ 	.short	0x0002
        /*001a*/ 	.short	0x0064
        /*001c*/ 	.short	0x0082
	.zero		2


//--------------------- .nv.info                  --------------------------
	.section	.nv.info,"",@"SHT_CUDA_INFO"
	.align	4


	//----- nvinfo : EIATTR_REGCOUNT
	.align		4
        /*0000*/ 	.byte	0x04, 0x2f
        /*0002*/ 	.short	(.L_1 - .L_0)
	.align		4
.L_0:
        /*0004*/ 	.word	index@(_Z14calculateForcePA400_A400_dS1_S1_S1_dddddd)
        /*0008*/ 	.word	0x0000002c


	//----- nvinfo : EIATTR_FRAME_SIZE
	.align		4
.L_1:
        /*000c*/ 	.byte	0x04, 0x11
        /*000e*/ 	.short	(.L_3 - .L_2)
	.align		4
.L_2:
        /*0010*/ 	.word	index@($__internal_2_$__cuda_sm20_div_rn_f64_full)
        /*0014*/ 	.word	0x00000000


	//----- nvinfo : EIATTR_FRAME_SIZE
	.align		4
.L_3:
        /*0018*/ 	.byte	0x04, 0x11
        /*001a*/ 	.short	(.L_5 - .L_4)
	.align		4
.L_4:
        /*001c*/ 	.word	index@(_Z14calculateForcePA400_A400_dS1_S1_S1_dddddd)
        /*0020*/ 	.word	0x00000000


	//----- nvinfo : EIATTR_REGCOUNT
	.align		4
.L_5:
        /*0024*/ 	.byte	0x04, 0x2f
        /*0026*/ 	.short	(.L_7 - .L_6)
	.align		4
.L_6:
        /*0028*/ 	.word	index@(_Z9allenCahnPA400_A400_dS1_S1_S1_S1_S1_dddddddd)
        /*002c*/ 	.word	0x00000028


	//----- nvinfo : EIATTR_FRAME_SIZE
	.align		4
.L_7:
        /*0030*/ 	.byte	0x04, 0x11
        /*0032*/ 	.short	(.L_9 - .L_8)
	.align		4
.L_8:
        /*0034*/ 	.word	index@($__internal_1_$__cuda_sm20_div_rn_f64_full)
        /*0038*/ 	.word	0x00000000


	//----- nvinfo : EIATTR_FRAME_SIZE
	.align		4
.L_9:
        /*003c*/ 	.byte	0x04, 0x11
        /*003e*/ 	.short	(.L_11 - .L_10)
	.align		4
.L_10:
        /*0040*/ 	.word	index@(_Z9allenCahnPA400_A400_dS1_S1_S1_S1_S1_dddddddd)
        /*0044*/ 	.word	0x00000000


	//----- nvinfo : EIATTR_REGCOUNT
	.align		4
.L_11:
        /*0048*/ 	.byte	0x04, 0x2f
        /*004a*/ 	.short	(.L_13 - .L_12)
	.align		4
.L_12:
        /*004c*/ 	.word	index@(_Z21boundaryConditionsPhiPA400_A400_d)
        /*0050*/ 	.word	0x0000000c


	//----- nvinfo : EIATTR_FRAME_SIZE
	.align		4
.L_13:
        /*0054*/ 	.byte	0x04, 0x11
        /*0056*/ 	.short	(.L_15 - .L_14)
	.align		4
.L_14:
        /*0058*/ 	.word	index@(_Z21boundaryConditionsPhiPA400_A400_d)
        /*005c*/ 	.word	0x00000000


	//----- nvinfo : EIATTR_REGCOUNT
	.align		4
.L_15:
        /*0060*/ 	.byte	0x04, 0x2f
        /*0062*/ 	.short	(.L_17 - .L_16)
	.align		4
.L_16:
        /*0064*/ 	.word	index@(_Z15thermalEquationPA400_A400_dS1_S1_S1_ddddd)
        /*0068*/ 	.word	0x00000026


	//----- nvinfo : EIATTR_FRAME_SIZE
	.align		4
.L_17:
        /*006c*/ 	.byte	0x04, 0x11
        /*006e*/ 	.short	(.L_19 - .L_18)
	.align		4
.L_18:
        /*0070*/ 	.word	index@($__internal_0_$__cuda_sm20_div_rn_f64_full)
        /*0074*/ 	.word	0x00000000


	//----- nvinfo : EIATTR_FRAME_SIZE
	.align		4
.L_19:
        /*0078*/ 	.byte	0x04, 0x11
        /*007a*/ 	.short	(.L_21 - .L_20)
	.align		4
.L_20:
        /*007c*/ 	.word	index@(_Z15thermalEquationPA400_A400_dS1_S1_S1_ddddd)
        /*0080*/ 	.word	0x00000000


	//----- nvinfo : EIATTR_REGCOUNT
	.align		4
.L_21:
        /*0084*/ 	.byte	0x04, 0x2f
        /*0086*/ 	.short	(.L_23 - .L_22)
	.align		4
.L_22:
        /*0088*/ 	.word	index@(_Z19boundaryConditionsUPA400_A400_dd)
        /*008c*/ 	.word	0x0000000a


	//----- nvinfo : EIATTR_FRAME_SIZE
	.align		4
.L_23:
        /*0090*/ 	.byte	0x04, 0x11
        /*0092*/ 	.short	(.L_25 - .L_24)
	.align		4
.L_24:
        /*0094*/ 	.word	index@(_Z19boundaryConditionsUPA400_A400_dd)
        /*0098*/ 	.word	0x00000000


	//----- nvinfo : EIATTR_REGCOUNT
	.align		4
.L_25:
        /*009c*/ 	.byte	0x04, 0x2f
        /*009e*/ 	.short	(.L_27 - .L_26)
	.align		4
.L_26:
        /*00a0*/ 	.word	index@(_Z8swapGridPA400_A400_dS1_)
        /*00a4*/ 	.word	0x0000000c


	//----- nvinfo : EIATTR_FRAME_SIZE
	.align		4
.L_27:
        /*00a8*/ 	.byte	0x04, 0x11
        /*00aa*/ 	.short	(.L_29 - .L_28)
	.align		4
.L_28:
        /*00ac*/ 	.word	index@(_Z8swapGridPA400_A400_dS1_)
        /*00b0*/ 	.word	0x00000000


	//----- nvinfo : EIATTR_MIN_STACK_SIZE
	.align		4
.L_29:
        /*00b4*/ 	.byte	0x04, 0x12
        /*00b6*/ 	.short	(.L_31 - .L_30)
	.align		4
.L_30:
        /*00b8*/ 	.word	index@(_Z8swapGridPA400_A400_dS1_)
        /*00bc*/ 	.word	0x00000000


	//----- nvinfo : EIATTR_MIN_STACK_SIZE
	.align		4
.L_31:
        /*00c0*/ 	.byte	0x04, 0x12
        /*00c2*/ 	.short	(.L_33 - .L_32)
	.align		4
.L_32:
        /*00c4*/ 	.word	index@(_Z19boundaryConditionsUPA400_A400_dd)
        /*00c8*/ 	.word	0x00000000


	//----- nvinfo : EIATTR_MIN_STACK_SIZE
	.align		4
.L_33:
        /*00cc*/ 	.byte	0x04, 0x12
        /*00ce*/ 	.short	(.L_35 - .L_34)
	.align		4
.L_34:
        /*00d0*/ 	.word	index@(_Z15thermalEquationPA400_A400_dS1_S1_S1_ddddd)
        /*00d4*/ 	.word	0x00000000


	//----- nvinfo : EIATTR_MIN_STACK_SIZE
	.align		4
.L_35:
        /*00d8*/ 	.byte	0x04, 0x12
        /*00da*/ 	.short	(.L_37 - .L_36)
	.align		4
.L_36:
        /*00dc*/ 	.word	index@(_Z21boundaryConditionsPhiPA400_A400_d)
        /*00e0*/ 	.word	0x00000000


	//----- nvinfo : EIATTR_MIN_STACK_SIZE
	.align		4
.L_37:
        /*00e4*/ 	.byte	0x04, 0x12
        /*00e6*/ 	.short	(.L_39 - .L_38)
	.align		4
.L_38:
        /*00e8*/ 	.word	index@(_Z9allenCahnPA400_A400_dS1_S1_S1_S1_S1_dddddddd)
        /*00ec*/ 	.word	0x00000000


	//----- nvinfo : EIATTR_MIN_STACK_SIZE
	.align		4
.L_39:
        /*00f0*/ 	.byte	0x04, 0x12
        /*00f2*/ 	.short	(.L_41 - .L_40)
	.align		4
.L_40:
        /*00f4*/ 	.word	index@(_Z14calculateForcePA400_A400_dS1_S1_S1_dddddd)
        /*00f8*/ 	.word	0x00000000
.L_41:


//--------------------- .nv.compat                --------------------------
	.section	.nv.compat,"",@"SHT_CUDA_COMPAT_INFO"
	.align	4
        /*0000*/ 	.byte	0x02, 0x09, 0x00, 0x00, 0x02, 0x02, 0x01, 0x00, 0x02, 0x05, 0x05, 0x00, 0x03, 0x07, 0x01, 0x01
        /*0010*/ 	.byte	0x02, 0x03, 0x00, 0x00, 0x02, 0x06, 0x01, 0x00, 0x04, 0x0b, 0x08, 0x00, 0x01, 0x00, 0x00, 0x00
        /*0020*/ 	.byte	0x00, 0x00, 0x00, 0x00


//--------------------- .nv.info._Z8swapGridPA400_A400_dS1_ --------------------------
	.section	.nv.info._Z8swapGridPA400_A400_dS1_,"",@"SHT_CUDA_INFO"
	.sectionflags	@""
	.align	4


	//----- nvinfo : EIATTR_CUDA_API_VERSION
	.align		4
        /*0000*/ 	.byte	0x04, 0x37
        /*0002*/ 	.short	(.L_43 - .L_42)
.L_42:
        /*0004*/ 	.word	0x00000082


	//----- nvinfo : EIATTR_KPARAM_INFO
	.align		4
.L_43:
        /*0008*/ 	.byte	0x04, 0x17
        /*000a*/ 	.short	(.L_45 - .L_44)
.L_44:
        /*000c*/ 	.word	0x00000000
        /*0010*/ 	.short	0x0001
        /*0012*/ 	.short	0x0008
        /*0014*/ 	.byte	0x00, 0xf5, 0x21, 0x00


	//----- nvinfo : EIATTR_KPARAM_INFO
	.align		4
.L_45:
        /*0018*/ 	.byte	0x04, 0x17
        /*001a*/ 	.short	(.L_47 - .L_46)
.L_46:
        /*001c*/ 	.word	0x00000000
        /*0020*/ 	.short	0x0000
        /*0022*/ 	.short	0x0000
        /*0024*/ 	.byte	0x00, 0xf5, 0x21, 0x00


	//----- nvinfo : EIATTR_SPARSE_MMA_MASK
	.align		4
.L_47:
        /*0028*/ 	.byte	0x03, 0x50
        /*002a*/ 	.short	0x0000


	//----- nvinfo : EIATTR_MAXREG_COUNT
	.align		4
        /*002c*/ 	.byte	0x03, 0x1b
        /*002e*/ 	.short	0x00ff


	//----- nvinfo : EIATTR_MERCURY_ISA_VERSION
	.align		4
        /*0030*/ 	.byte	0x03, 0x5f
        /*0032*/ 	.short	0x0101


	//----- nvinfo : EIATTR_VRC_CTA_INIT_COUNT
	.align		4
        /*0034*/ 	.byte	0x02, 0x4a
	.zero		1
	.zero		1


	//----- nvinfo : EIATTR_EXIT_INSTR_OFFSETS
	.align		4
        /*0038*/ 	.byte	0x04, 0x1c
        /*003a*/ 	.short	(.L_49 - .L_48)


	//   ....[0]....
.L_48:
        /*003c*/ 	.word	0x000000f0


	//   ....[1]....
        /*0040*/ 	.word	0x000001d0


	//----- nvinfo : EIATTR_CBANK_PARAM_SIZE
	.align		4
.L_49:
        /*0044*/ 	.byte	0x03, 0x19
        /*0046*/ 	.short	0x0010


	//----- nvinfo : EIATTR_PARAM_CBANK
	.align		4
        /*0048*/ 	.byte	0x04, 0x0a
        /*004a*/ 	.short	(.L_51 - .L_50)
	.align		4
.L_50:
        /*004c*/ 	.word	index@(.nv.constant0._Z8swapGridPA400_A400_dS1_)
        /*0050*/ 	.short	0x0380
        /*0052*/ 	.short	0x0010


	//----- nvinfo : EIATTR_SW_WAR
	.align		4
.L_51:
        /*0054*/ 	.byte	0x04, 0x36
        /*0056*/ 	.short	(.L_53 - .L_52)
.L_52:
        /*0058*/ 	.word	0x00000008
.L_53:


//--------------------- .nv.info._Z19boundaryConditionsUPA400_A400_dd --------------------------
	.section	.nv.info._Z19boundaryConditionsUPA400_A400_dd,"",@"SHT_CUDA_INFO"
	.sectionflags	@""
	.align	4


	//----- nvinfo : EIATTR_CUDA_API_VERSION
	.align		4
        /*0000*/ 	.byte	0x04, 0x37
        /*0002*/ 	.short	(.L_55 - .L_54)
.L_54:
        /*0004*/ 	.word	0x00000082


	//----- nvinfo : EIATTR_KPARAM_INFO
	.align		4
.L_55:
        /*0008*/ 	.byte	0x04, 0x17
        /*000a*/ 	.short	(.L_57 - .L_56)
.L_56:
        /*000c*/ 	.word	0x00000000
        /*0010*/ 	.short	0x0001
        /*0012*/ 	.short	0x0008
        /*0014*/ 	.byte	0x00, 0xf0, 0x21, 0x00


	//----- nvinfo : EIATTR_KPARAM_INFO
	.align		4
.L_57:
        /*0018*/ 	.byte	0x04, 0x17
        /*001a*/ 	.short	(.L_59 - .L_58)
.L_58:
        /*001c*/ 	.word	0x00000000
        /*0020*/ 	.short	0x0000
        /*0022*/ 	.short	0x0000
        /*0024*/ 	.byte	0x00, 0xf5, 0x21, 0x00


	//----- nvinfo : EIATTR_SPARSE_MMA_MASK
	.align		4
.L_59:
        /*0028*/ 	.byte	0x03, 0x50
        /*002a*/ 	.short	0x0000


	//----- nvinfo : EIATTR_MAXREG_COUNT
	.align		4
        /*002c*/ 	.byte	0x03, 0x1b
        /*002e*/ 	.short	0x00ff


	//----- nvinfo : EIATTR_MERCURY_ISA_VERSION
	.align		4
        /*0030*/ 	.byte	0x03, 0x5f
        /*0032*/ 	.short	0x0101


	//----- nvinfo : EIATTR_VRC_CTA_INIT_COUNT
	.align		4
        /*0034*/ 	.byte	0x02, 0x4a
	.zero		1
	.zero		1


	//----- nvinfo : EIATTR_EXIT_INSTR_OFFSETS
	.align		4
        /*0038*/ 	.byte	0x04, 0x1c
        /*003a*/ 	.short	(.L_61 - .L_60)


	//   ....[0]....
.L_60:
        /*003c*/ 	.word	0x000000f0


	//   ....[1]....
        /*0040*/ 	.word	0x000001a0


	//   ....[2]....
        /*0044*/ 	.word	0x00000240


	//   ....[3]....
        /*0048*/ 	.word	0x00000280


	//   ....[4]....
        /*004c*/ 	.word	0x000002f0


	//   ....[5]....
        /*0050*/ 	.word	0x00000360


	//   ....[6]....
        /*0054*/ 	.word	0x000003d0


	//   ....[7]....
        /*0058*/ 	.word	0x00000460


	//----- nvinfo : EIATTR_CRS_STACK_SIZE
	.align		4
.L_61:
        /*005c*/ 	.byte	0x04, 0x1e
        /*005e*/ 	.short	(.L_63 - .L_62)
.L_62:
        /*0060*/ 	.word	0x00000000


	//----- nvinfo : EIATTR_CBANK_PARAM_SIZE
	.align		4
.L_63:
        /*0064*/ 	.byte	0x03, 0x19
        /*0066*/ 	.short	0x0010


	//----- nvinfo : EIATTR_PARAM_CBANK
	.align		4
        /*0068*/ 	.byte	0x04, 0x0a
        /*006a*/ 	.short	(.L_65 - .L_64)
	.align		4
.L_64:
        /*006c*/ 	.word	index@(.nv.constant0._Z19boundaryConditionsUPA400_A400_dd)
        /*0070*/ 	.short	0x0380
        /*0072*/ 	.short	0x0010


	//----- nvinfo : EIATTR_SW_WAR
	.align		4
.L_65:
        /*0074*/ 	.byte	0x04, 0x36
        /*0076*/ 	.short	(.L_67 - .L_66)
.L_66:
        /*0078*/ 	.word	0x00000008
.L_67:


//--------------------- .nv.info._Z15thermalEquationPA400_A400_dS1_S1_S1_ddddd --------------------------
	.section	.nv.info._Z15thermalEquationPA400_A400_dS1_S1_S1_ddddd,"",@"SHT_CUDA_INFO"
	.sectionflags	@""
	.align	4


	//----- nvinfo : EIATTR_CUDA_API_VERSION
	.align		4
        /*0000*/ 	.byte	0x04, 0x37
        /*0002*/ 	.short	(.L_69 - .L_68)
.L_68:
        /*0004*/ 	.word	0x00000082


	//----- nvinfo : EIATTR_KPARAM_INFO
	.align		4
.L_69:
        /*0008*/ 	.byte	0x04, 0x17
        /*000a*/ 	.short	(.L_71 - .L_70)
.L_70:
        /*000c*/ 	.word	0x00000000
        /*0010*/ 	.short	0x0008
        /*0012*/ 	.short	0x0040
        /*0014*/ 	.byte	0x00, 0xf0, 0x21, 0x00


	//----- nvinfo : EIATTR_KPARAM_INFO
	.align		4
.L_71:
        /*0018*/ 	.byte	0x04, 0x17
        /*001a*/ 	.short	(.L_73 - .L_72)
.L_72:
        /*001c*/ 	.word	0x00000000
        /*0020*/ 	.short	0x0007
        /*0022*/ 	.short	0x0038
        /*0024*/ 	.byte	0x00, 0xf0, 0x21, 0x00


	//----- nvinfo : EIATTR_KPARAM_INFO
	.align		4
.L_73:
        /*0028*/ 	.byte	0x04, 0x17
        /*002a*/ 	.short	(.L_75 - .L_74)
.L_74:
        /*002c*/ 	.word	0x00000000
        /*0030*/ 	.short	0x0006
        /*0032*/ 	.short	0x0030
        /*0034*/ 	.byte	0x00, 0xf0, 0x21, 0x00


	//----- nvinfo : EIATTR_KPARAM_INFO
	.align		4
.L_75:
        /*0038*/ 	.byte	0x04, 0x17
        /*003a*/ 	.short	(.L_77 - .L_76)
.L_76:
        /*003c*/ 	.word	0x00000000
        /*0040*/ 	.short	0x0005
        /*0042*/ 	.short	0x0028
        /*0044*/ 	.byte	0x00, 0xf0, 0x21, 0x00


	//----- nvinfo : EIATTR_KPARAM_INFO
	.align		4
.L_77:
        /*0048*/ 	.byte	0x04, 0x17
        /*004a*/ 	.short	(.L_79 - .L_78)
.L_78:
        /*004c*/ 	.word	0x00000000
        /*0050*/ 	.short	0x0004
        /*0052*/ 	.short	0x0020
        /*0054*/ 	.byte	0x00, 0xf0, 0x21, 0x00


	//----- nvinfo : EIATTR_KPARAM_INFO
	.align		4
.L_79:
        /*0058*/ 	.byte	0x04, 0x17
        /*005a*/ 	.short	(.L_81 - .L_80)
.L_80:
        /*005c*/ 	.word	0x00000000
        /*0060*/ 	.short	0x0003
        /*0062*/ 	.short	0x0018
        /*0064*/ 	.byte	0x00, 0xf5, 0x21, 0x00


	//----- nvinfo : EIATTR_KPARAM_INFO
	.align		4
.L_81:
        /*0068*/ 	.byte	0x04, 0x17
        /*006a*/ 	.short	(.L_83 - .L_82)
.L_82:
        /*006c*/ 	.word	0x00000000
        /*0070*/ 	.short	0x0002
        /*0072*/ 	.short	0x0010
        /*0074*/ 	.byte	0x00, 0xf5, 0x21, 0x00


	//----- nvinfo : EIATTR_KPARAM_INFO
	.align		4
.L_83:
        /*0078*/ 	.byte	0x04, 0x17
        /*007a*/ 	.short	(.L_85 - .L_84)
.L_84:
        /*007c*/ 	.word	0x00000000
        /*0080*/ 	.short	0x0001
        /*0082*/ 	.short	0x0008
        /*0084*/ 	.byte	0x00, 0xf5, 0x21, 0x00


	//----- nvinfo : EIATTR_KPARAM_INFO
	.align		4
.L_85:
        /*0088*/ 	.byte	0x04, 0x17
        /*008a*/ 	.short	(.L_87 - .L_86)
.L_86:
        /*008c*/ 	.word	0x00000000
        /*0090*/ 	.short	0x0000
        /*0092*/ 	.short	0x0000
        /*0094*/ 	.byte	0x00, 0xf5, 0x21, 0x00


	//----- nvinfo : EIATTR_SPARSE_MMA_MASK
	.align		4
.L_87:
        /*0098*/ 	.byte	0x03, 0x50
        /*009a*/ 	.short	0x0000


	//----- nvinfo : EIATTR_MAXREG_COUNT
	.align		4
        /*009c*/ 	.byte	0x03, 0x1b
        /*009e*/ 	.short	0x00ff


	//----- nvinfo : EIATTR_MERCURY_ISA_VERSION
	.align		4
        /*00a0*/ 	.byte	0x03, 0x5f
        /*00a2*/ 	.short	0x0101


	//----- nvinfo : EIATTR_VRC_CTA_INIT_COUNT
	.align		4
        /*00a4*/ 	.byte	0x02, 0x4a
	.zero		1
	.zero		1


	//----- nvinfo : EIATTR_EXIT_INSTR_OFFSETS
	.align		4
        /*00a8*/ 	.byte	0x04, 0x1c
        /*00aa*/ 	.short	(.L_89 - .L_88)


	//   ....[0]....
.L_88:
        /*00ac*/ 	.word	0x00000120


	//   ....[1]....
        /*00b0*/ 	.word	0x00000900


	//----- nvinfo : EIATTR_CRS_STACK_SIZE
	.align		4
.L_89:
        /*00b4*/ 	.byte	0x04, 0x1e
        /*00b6*/ 	.short	(.L_91 - .L_90)
.L_90:
        /*00b8*/ 	.word	0x00000000


	//----- nvinfo : EIATTR_CBANK_PARAM_SIZE
	.align		4
.L_91:
        /*00bc*/ 	.byte	0x03, 0x19
        /*00be*/ 	.short	0x0048


	//----- nvinfo : EIATTR_PARAM_CBANK
	.align		4
        /*00c0*/ 	.byte	0x04, 0x0a
        /*00c2*/ 	.short	(.L_93 - .L_92)
	.align		4
.L_92:
        /*00c4*/ 	.word	index@(.nv.constant0._Z15thermalEquationPA400_A400_dS1_S1_S1_ddddd)
        /*00c8*/ 	.short	0x0380
        /*00ca*/ 	.short	0x0048


	//----- nvinfo : EIATTR_SW_WAR
	.align		4
.L_93:
        /*00cc*/ 	.byte	0x04, 0x36
        /*00ce*/ 	.short	(.L_95 - .L_94)
.L_94:
        /*00d0*/ 	.word	0x00000008
.L_95:


//--------------------- .nv.info._Z21boundaryConditionsPhiPA400_A400_d --------------------------
	.section	.nv.info._Z21boundaryConditionsPhiPA400_A400_d,"",@"SHT_CUDA_INFO"
	.sectionflags	@""
	.align	4


	//----- nvinfo : EIATTR_CUDA_API_VERSION
	.align		4
        /*0000*/ 	.byte	0x04, 0x37
        /*0002*/ 	.short	(.L_97 - .L_96)
.L_96:
        /*0004*/ 	.word	0x00000082


	//----- nvinfo : EIATTR_KPARAM_INFO
	.align		4
.L_97:
        /*0008*/ 	.byte	0x04, 0x17
        /*000a*/ 	.short	(.L_99 - .L_98)
.L_98:
        /*000c*/ 	.word	0x00000000
        /*0010*/ 	.short	0x0000
        /*0012*/ 	.short	0x0000
        /*0014*/ 	.byte	0x00, 0xf5, 0x21, 0x00


	//----- nvinfo : EIATTR_SPARSE_MMA_MASK
	.align		4
.L_99:
        /*0018*/ 	.byte	0x03, 0x50
        /*001a*/ 	.short	0x0000


	//----- nvinfo : EIATTR_MAXREG_COUNT
	.align		4
        /*001c*/ 	.byte	0x03, 0x1b
        /*001e*/ 	.short	0x00ff


	//----- nvinfo : EIATTR_MERCURY_ISA_VERSION
	.align		4
        /*0020*/ 	.byte	0x03, 0x5f
        /*0022*/ 	.short	0x0101


	//----- nvinfo : EIATTR_VRC_CTA_INIT_COUNT
	.align		4
        /*0024*/ 	.byte	0x02, 0x4a
	.zero		1
	.zero		1


	//----- nvinfo : EIATTR_EXIT_INSTR_OFFSETS
	.align		4
        /*0028*/ 	.byte	0x04, 0x1c
        /*002a*/ 	.short	(.L_101 - .L_100)


	//   ....[0]....
.L_100:
        /*002c*/ 	.word	0x000000f0


	//   ....[1]....
        /*0030*/ 	.word	0x000001a0


	//   ....[2]....
        /*0034*/ 	.word	0x00000240


	//   ....[3]....
        /*0038*/ 	.word	0x00000280


	//   ....[4]....
        /*003c*/ 	.word	0x000002f0


	//   ....[5]....
        /*0040*/ 	.word	0x00000360


	//   ....[6]....
        /*0044*/ 	.word	0x000003d0


	//   ....[7]....
        /*0048*/ 	.word	0x00000460


	//----- nvinfo : EIATTR_CRS_STACK_SIZE
	.align		4
.L_101:
        /*004c*/ 	.byte	0x04, 0x1e
        /*004e*/ 	.short	(.L_103 - .L_102)
.L_102:
        /*0050*/ 	.word	0x00000000


	//----- nvinfo : EIATTR_CBANK_PARAM_SIZE
	.align		4
.L_103:
        /*0054*/ 	.byte	0x03, 0x19
        /*0056*/ 	.short	0x0008


	//----- nvinfo : EIATTR_PARAM_CBANK
	.align		4
        /*0058*/ 	.byte	0x04, 0x0a
        /*005a*/ 	.short	(.L_105 - .L_104)
	.align		4
.L_104:
        /*005c*/ 	.word	index@(.nv.constant0._Z21boundaryConditionsPhiPA400_A400_d)
        /*0060*/ 	.short	0x0380
        /*0062*/ 	.short	0x0008


	//----- nvinfo : EIATTR_SW_WAR
	.align		4
.L_105:
        /*0064*/ 	.byte	0x04, 0x36
        /*0066*/ 	.short	(.L_107 - .L_106)
.L_106:
        /*0068*/ 	.word	0x00000008
.L_107:


//--------------------- .nv.info._Z9allenCahnPA400_A400_dS1_S1_S1_S1_S1_dddddddd --------------------------
	.section	.nv.info._Z9allenCahnPA400_A400_dS1_S1_S1_S1_S1_dddddddd,"",@"SHT_CUDA_INFO"
	.sectionflags	@""
	.align	4


	//----- nvinfo : EIATTR_CUDA_API_VERSION
	.align		4
        /*0000*/ 	.byte	0x04, 0x37
        /*0002*/ 	.short	(.L_109 - .L_108)
.L_108:
        /*0004*/ 	.word	0x00000082


	//----- nvinfo : EIATTR_KPARAM_INFO
	.align		4
.L_109:
        /*0008*/ 	.byte	0x04, 0x17
        /*000a*/ 	.short	(.L_111 - .L_110)
.L_110:
        /*000c*/ 	.word	0x00000000
        /*0010*/ 	.short	0x000d
        /*0012*/ 	.short	0x0068
        /*0014*/ 	.byte	0x00, 0xf0, 0x21, 0x00


	//----- nvinfo : EIATTR_KPARAM_INFO
	.align		4
.L_111:
        /*0018*/ 	.byte	0x04, 0x17
        /*001a*/ 	.short	(.L_113 - .L_112)
.L_112:
        /*001c*/ 	.word	0x00000000
        /*0020*/ 	.short	0x000c
        /*0022*/ 	.short	0x0060
        /*0024*/ 	.byte	0x00, 0xf0, 0x21, 0x00


	//----- nvinfo : EIATTR_KPARAM_INFO
	.align		4
.L_113:
        /*0028*/ 	.byte	0x04, 0x17
        /*002a*/ 	.short	(.L_115 - .L_114)
.L_114:
        /*002c*/ 	.word	0x00000000
        /*0030*/ 	.short	0x000b
        /*0032*/ 	.short	0x0058
        /*0034*/ 	.byte	0x00, 0xf0, 0x21, 0x00


	//----- nvinfo : EIATTR_KPARAM_INFO
	.align		4
.L_115:
        /*0038*/ 	.byte	0x04, 0x17
        /*003a*/ 	.short	(.L_117 - .L_116)
.L_116:
        /*003c*/ 	.word	0x00000000
        /*0040*/ 	.short	0x000a
        /*0042*/ 	.short	0x0050
        /*0044*/ 	.byte	0x00, 0xf0, 0x21, 0x00


	//----- nvinfo : EIATTR_KPARAM_INFO
	.align		4
.L_117:
        /*0048*/ 	.byte	0x04, 0x17
        /*004a*/ 	.short	(.L_119 - .L_118)
.L_118:
        /*004c*/ 	.word	0x00000000
        /*0050*/ 	.short	0x0009
        /*0052*/ 	.short	0x0048
        /*0054*/ 	.byte	0x00, 0xf0, 0x21, 0x00


	//----- nvinfo : EIATTR_KPARAM_INFO
	.align		4
.L_119:
        /*0058*/ 	.byte	0x04, 0x17
        /*005a*/ 	.short	(.L_121 - .L_120)
.L_120:
        /*005c*/ 	.word	0x00000000
        /*0060*/ 	.short	0x0008
        /*0062*/ 	.short	0x0040
        /*0064*/ 	.byte	0x00, 0xf0, 0x21, 0x00


	//----- nvinfo : EIATTR_KPARAM_INFO
	.align		4
.L_121:
        /*0068*/ 	.byte	0x04, 0x17
        /*006a*/ 	.short	(.L_123 - .L_122)
.L_122:
        /*006c*/ 	.word	0x00000000
        /*0070*/ 	.short	0x0007
        /*0072*/ 	.short	0x0038
        /*0074*/ 	.byte	0x00, 0xf0, 0x21, 0x00


	//----- nvinfo : EIATTR_KPARAM_INFO
	.align		4
.L_123:
        /*0078*/ 	.byte	0x04, 0x17
        /*007a*/ 	.short	(.L_125 - .L_124)
.L_124:
        /*007c*/ 	.word	0x00000000
        /*0080*/ 	.short	0x0006
        /*0082*/ 	.short	0x0030
        /*0084*/ 	.byte	0x00, 0xf0, 0x21, 0x00


	//----- nvinfo : EIATTR_KPARAM_INFO
	.align		4
.L_125:
        /*0088*/ 	.byte	0x04, 0x17
        /*008a*/ 	.short	(.L_127 - .L_126)
.L_126:
        /*008c*/ 	.word	0x00000000
        /*0090*/ 	.short	0x0005
        /*0092*/ 	.short	0x0028
        /*0094*/ 	.byte	0x00, 0xf5, 0x21, 0x00


	//----- nvinfo : EIATTR_KPARAM_INFO
	.align		4
.L_127:
        /*0098*/ 	.byte	0x04, 0x17
        /*009a*/ 	.short	(.L_129 - .L_128)
.L_128:
        /*009c*/ 	.word	0x00000000
        /*00a0*/ 	.short	0x0004
        /*00a2*/ 	.short	0x0020
        /*00a4*/ 	.byte	0x00, 0xf5, 0x21, 0x00


	//----- nvinfo : EIATTR_KPARAM_INFO
	.align		4
.L_129:
        /*00a8*/ 	.byte	0x04, 0x17
        /*00aa*/ 	.short	(.L_131 - .L_130)
.L_130:
        /*00ac*/ 	.word	0x00000000
        /*00b0*/ 	.short	0x0003
        /*00b2*/ 	.short	0x0018
        /*00b4*/ 	.byte	0x00, 0xf5, 0x21, 0x00


	//----- nvinfo : EIATTR_KPARAM_INFO
	.align		4
.L_131:
        /*00b8*/ 	.byte	0x04, 0x17
        /*00ba*/ 	.short	(.L_133 - .L_132)
.L_132:
        /*00bc*/ 	.word	0x00000000
        /*00c0*/ 	.short	0x0002
        /*00c2*/ 	.short	0x0010
        /*00c4*/ 	.byte	0x00, 0xf5, 0x21, 0x00


	//----- nvinfo : EIATTR_KPARAM_INFO
	.align		4
.L_133:
        /*00c8*/ 	.byte	0x04, 0x17
        /*00ca*/ 	.short	(.L_135 - .L_134)
.L_134:
        /*00cc*/ 	.word	0x00000000
        /*00d0*/ 	.short	0x0001
        /*00d2*/ 	.short	0x0008
        /*00d4*/ 	.byte	0x00, 0xf5, 0x21, 0x00


	//----- nvinfo : EIATTR_KPARAM_INFO
	.align		4
.L_135:
        /*00d8*/ 	.byte	0x04, 0x17
        /*00da*/ 	.short	(.L_137 - .L_136)
.L_136:
        /*00dc*/ 	.word	0x00000000
        /*00e0*/ 	.short	0x0000
        /*00e2*/ 	.short	0x0000
        /*00e4*/ 	.byte	0x00, 0xf5, 0x21, 0x00


	//----- nvinfo : EIATTR_SPARSE_MMA_MASK
	.align		4
.L_137:
        /*00e8*/ 	.byte	0x03, 0x50
        /*00ea*/ 	.short	0x0000


	//----- nvinfo : EIATTR_MAXREG_COUNT
	.align		4
        /*00ec*/ 	.byte	0x03, 0x1b
        /*00ee*/ 	.short	0x00ff


	//----- nvinfo : EIATTR_MERCURY_ISA_VERSION
	.align		4
        /*00f0*/ 	.byte	0x03, 0x5f
        /*00f2*/ 	.short	0x0101


	//----- nvinfo : EIATTR_VRC_CTA_INIT_COUNT
	.align		4
        /*00f4*/ 	.byte	0x02, 0x4a
	.zero		1
	.zero		1


	//----- nvinfo : EIATTR_EXIT_INSTR_OFFSETS
	.align		4
        /*00f8*/ 	.byte	0x04, 0x1c
        /*00fa*/ 	.short	(.L_139 - .L_138)


	//   ....[0]....
.L_138:
        /*00fc*/ 	.word	0x00000120


	//   ....[1]....
        /*0100*/ 	.word	0x00001750


	//----- nvinfo : EIATTR_CRS_STACK_SIZE
	.align		4
.L_139:
        /*0104*/ 	.byte	0x04, 0x1e
        /*0106*/ 	.short	(.L_141 - .L_140)
.L_140:
        /*0108*/ 	.word	0x00000000


	//----- nvinfo : EIATTR_CBANK_PARAM_SIZE
	.align		4
.L_141:
        /*010c*/ 	.byte	0x03, 0x19
        /*010e*/ 	.short	0x0070


	//----- nvinfo : EIATTR_PARAM_CBANK
	.align		4
        /*0110*/ 	.byte	0x04, 0x0a
        /*0112*/ 	.short	(.L_143 - .L_142)
	.align		4
.L_142:
        /*0114*/ 	.word	index@(.nv.constant0._Z9allenCahnPA400_A400_dS1_S1_S1_S1_S1_dddddddd)
        /*0118*/ 	.short	0x0380
        /*011a*/ 	.short	0x0070


	//----- nvinfo : EIATTR_SW_WAR
	.align		4
.L_143:
        /*011c*/ 	.byte	0x04, 0x36
        /*011e*/ 	.short	(.L_145 - .L_144)
.L_144:
        /*0120*/ 	.word	0x00000008
.L_145:


//--------------------- .nv.info._Z14calculateForcePA400_A400_dS1_S1_S1_dddddd --------------------------
	.section	.nv.info._Z14calculateForcePA400_A400_dS1_S1_S1_dddddd,"",@"SHT_CUDA_INFO"
	.sectionflags	@""
	.align	4


	//----- nvinfo : EIATTR_CUDA_API_VERSION
	.align		4
        /*0000*/ 	.byte	0x04, 0x37
        /*0002*/ 	.short	(.L_147 - .L_146)
.L_146:
        /*0004*/ 	.word	0x00000082


	//----- nvinfo : EIATTR_KPARAM_INFO
	.align		4
.L_147:
        /*0008*/ 	.byte	0x04, 0x17
        /*000a*/ 	.short	(.L_149 - .L_148)
.L_148:
        /*000c*/ 	.word	0x00000000
        /*0010*/ 	.short	0x0009
        /*0012*/ 	.short	0x0048
        /*0014*/ 	.byte	0x00, 0xf0, 0x21, 0x00


	//----- nvinfo : EIATTR_KPARAM_INFO
	.align		4
.L_149:
        /*0018*/ 	.byte	0x04, 0x17
        /*001a*/ 	.short	(.L_151 - .L_150)
.L_150:
        /*001c*/ 	.word	0x00000000
        /*0020*/ 	.short	0x0008
        /*0022*/ 	.short	0x0040
        /*0024*/ 	.byte	0x00, 0xf0, 0x21, 0x00


	//----- nvinfo : EIATTR_KPARAM_INFO
	.align		4
.L_151:
        /*0028*/ 	.byte	0x04, 0x17
        /*002a*/ 	.short	(.L_153 - .L_152)
.L_152:
        /*002c*/ 	.word	0x00000000
        /*0030*/ 	.short	0x0007
        /*0032*/ 	.short	0x0038
        /*0034*/ 	.byte	0x00, 0xf0, 0x21, 0x00


	//----- nvinfo : EIATTR_KPARAM_INFO
	.align		4
.L_153:
        /*0038*/ 	.byte	0x04, 0x17
        /*003a*/ 	.short	(.L_155 - .L_154)
.L_154:
        /*003c*/ 	.word	0x00000000
        /*0040*/ 	.short	0x0006
        /*0042*/ 	.short	0x0030
        /*0044*/ 	.byte	0x00, 0xf0, 0x21, 0x00


	//----- nvinfo : EIATTR_KPARAM_INFO
	.align		4
.L_155:
        /*0048*/ 	.byte	0x04, 0x17
        /*004a*/ 	.short	(.L_157 - .L_156)
.L_156:
        /*004c*/ 	.word	0x00000000
        /*0050*/ 	.short	0x0005
        /*0052*/ 	.short	0x0028
        /*0054*/ 	.byte	0x00, 0xf0, 0x21, 0x00


	//----- nvinfo : EIATTR_KPARAM_INFO
	.align		4
.L_157:
        /*0058*/ 	.byte	0x04, 0x17
        /*005a*/ 	.short	(.L_159 - .L_158)
.L_158:
        /*005c*/ 	.word	0x00000000
        /*0060*/ 	.short	0x0004
        /*0062*/ 	.short	0x0020
        /*0064*/ 	.byte	0x00, 0xf0, 0x21, 0x00


	//----- nvinfo : EIATTR_KPARAM_INFO
	.align		4
.L_159:
        /*0068*/ 	.byte	0x04, 0x17
        /*006a*/ 	.short	(.L_161 - .L_160)
.L_160:
        /*006c*/ 	.word	0x00000000
        /*0070*/ 	.short	0x0003
        /*0072*/ 	.short	0x0018
        /*0074*/ 	.byte	0x00, 0xf5, 0x21, 0x00


	//----- nvinfo : EIATTR_KPARAM_INFO
	.align		4
.L_161:
        /*0078*/ 	.byte	0x04, 0x17
        /*007a*/ 	.short	(.L_163 - .L_162)
.L_162:
        /*007c*/ 	.word	0x00000000
        /*0080*/ 	.short	0x0002
        /*0082*/ 	.short	0x0010
        /*0084*/ 	.byte	0x00, 0xf5, 0x21, 0x00


	//----- nvinfo : EIATTR_KPARAM_INFO
	.align		4
.L_163:
        /*0088*/ 	.byte	0x04, 0x17
        /*008a*/ 	.short	(.L_165 - .L_164)
.L_164:
        /*008c*/ 	.word	0x00000000
        /*0090*/ 	.short	0x0001
        /*0092*/ 	.short	0x0008
        /*0094*/ 	.byte	0x00, 0xf5, 0x21, 0x00


	//----- nvinfo : EIATTR_KPARAM_INFO
	.align		4
.L_165:
        /*0098*/ 	.byte	0x04, 0x17
        /*009a*/ 	.short	(.L_167 - .L_166)
.L_166:
        /*009c*/ 	.word	0x00000000
        /*00a0*/ 	.short	0x0000
        /*00a2*/ 	.short	0x0000
        /*00a4*/ 	.byte	0x00, 0xf5, 0x21, 0x00


	//----- nvinfo : EIATTR_SPARSE_MMA_MASK
	.align		4
.L_167:
        /*00a8*/ 	.byte	0x03, 0x50
        /*00aa*/ 	.short	0x0000


	//----- nvinfo : EIATTR_MAXREG_COUNT
	.align		4
        /*00ac*/ 	.byte	0x03, 0x1b
        /*00ae*/ 	.short	0x00ff


	//----- nvinfo : EIATTR_MERCURY_ISA_VERSION
	.align		4
        /*00b0*/ 	.byte	0x03, 0x5f
        /*00b2*/ 	.short	0x0101


	//----- nvinfo : EIATTR_VRC_CTA_INIT_COUNT
	.align		4
        /*00b4*/ 	.byte	0x02, 0x4a
	.zero		1
	.zero		1


	//----- nvinfo : EIATTR_EXIT_INSTR_OFFSETS
	.align		4
        /*00b8*/ 	.byte	0x04, 0x1c
        /*00ba*/ 	.short	(.L_169 - .L_168)


	//   ....[0]....
.L_168:
        /*00bc*/ 	.word	0x00001390


	//   ....[1]....
        /*00c0*/ 	.word	0x00001490


	//----- nvinfo : EIATTR_CRS_STACK_SIZE
	.align		4
.L_169:
        /*00c4*/ 	.byte	0x04, 0x1e
        /*00c6*/ 	.short	(.L_171 - .L_170)
.L_170:
        /*00c8*/ 	.word	0x00000000


	//----- nvinfo : EIATTR_CBANK_PARAM_SIZE
	.align		4
.L_171:
        /*00cc*/ 	.byte	0x03, 0x19
        /*00ce*/ 	.short	0x0050


	//----- nvinfo : EIATTR_PARAM_CBANK
	.align		4
        /*00d0*/ 	.byte	0x04, 0x0a
        /*00d2*/ 	.short	(.L_173 - .L_172)
	.align		4
.L_172:
        /*00d4*/ 	.word	index@(.nv.constant0._Z14calculateForcePA400_A400_dS1_S1_S1_dddddd)
        /*00d8*/ 	.short	0x0380
        /*00da*/ 	.short	0x0050


	//----- nvinfo : EIATTR_SW_WAR
	.align		4
.L_173:
        /*00dc*/ 	.byte	0x04, 0x36
        /*00de*/ 	.short	(.L_175 - .L_174)
.L_174:
        /*00e0*/ 	.word	0x00000008
.L_175:


//--------------------- .nv.callgraph             --------------------------
	.section	.nv.callgraph,"",@"SHT_CUDA_CALLGRAPH"
	.align	4
	.sectionentsize	8
	.align		4
        /*0000*/ 	.word	0x00000000
	.align		4
        /*0004*/ 	.word	0xffffffff
	.align		4
        /*0008*/ 	.word	0x00000000
	.align		4
        /*000c*/ 	.word	0xfffffffe
	.align		4
        /*0010*/ 	.word	0x00000000
	.align		4
        /*0014*/ 	.word	0xfffffffd
	.align		4
        /*0018*/ 	.word	0x00000000
	.align		4
        /*001c*/ 	.word	0xfffffffc


//--------------------- .text._Z8swapGridPA400_A400_dS1_ --------------------------
	.section	.text._Z8swapGridPA400_A400_dS1_,"ax",@progbits
	.align	128
        .global         _Z8swapGridPA400_A400_dS1_
        .type           _Z8swapGridPA400_A400_dS1_,@function
        .size           _Z8swapGridPA400_A400_dS1_,(.L_x_79 - _Z8swapGridPA400_A400_dS1_)
        .other          _Z8swapGridPA400_A400_dS1_,@"STO_CUDA_ENTRY STV_DEFAULT"
_Z8swapGridPA400_A400_dS1_:
.text._Z8swapGridPA400_A400_dS1_:
[----:B------:R-:W-:Y:S01]  /*0000*/  LDC R1, c[0x0][0x37c] ;  /* 0x0000df00ff017b82 */ /* 0x000fe20000000800 */
[----:B------:R-:W0:Y:S07]  /*0010*/  S2R R0, SR_TID.X ;  /* 0x0000000000007919 */ /* 0x000e2e0000002100 */
[----:B------:R-:W0:Y:S01]  /*0020*/  LDC R9, c[0x0][0x360] ;  /* 0x0000d800ff097b82 */ /* 0x000e220000000800 */
[----:B------:R-:W1:Y:S01]  /*0030*/  S2R R2, SR_TID.Y ;  /* 0x0000000000027919 */ /* 0x000e620000002200 */
[----:B------:R-:W2:Y:S06]  /*0040*/  S2R R4, SR_TID.Z ;  /* 0x0000000000047919 */ /* 0x000eac0000002300 */
[----:B------:R-:W0:Y:S08]  /*0050*/  S2UR UR4, SR_CTAID.X ;  /* 0x00000000000479c3 */ /* 0x000e300000002500 */
[----:B------:R-:W1:Y:S08]  /*0060*/  LDC R7, c[0x0][0x364] ;  /* 0x0000d900ff077b82 */ /* 0x000e700000000800 */
[----:B------:R-:W1:Y:S08]  /*0070*/  S2UR UR5, SR_CTAID.Y ;  /* 0x00000000000579c3 */ /* 0x000e700000002600 */
[----:B------:R-:W2:Y:S01]  /*0080*/  S2UR UR6, SR_CTAID.Z ;  /* 0x00000000000679c3 */ /* 0x000ea20000002700 */
[----:B0-----:R-:W-:-:S07]  /*0090*/  IMAD R9, R9, UR4, R0 ;  /* 0x0000000409097c24 */ /* 0x001fce000f8e0200 */
[----:B------:R-:W2:Y:S01]  /*00a0*/  LDC R3, c[0x0][0x368] ;  /* 0x0000da00ff037b82 */ /* 0x000ea20000000800 */
[----:B-1----:R-:W-:Y:S02]  /*00b0*/  IMAD R7, R7, UR5, R2 ;  /* 0x0000000507077c24 */ /* 0x002fe4000f8e0202 */
[----:B--2---:R-:W-:-:S05]  /*00c0*/  IMAD R0, R3, UR6, R4 ;  /* 0x0000000603007c24 */ /* 0x004fca000f8e0204 */
[----:B------:R-:W-:-:S04]  /*00d0*/  VIMNMX3.U32 R2, R9, R7, R0, !PT ;  /* 0x000000070902720f */ /* 0x000fc80007800000 */
[----:B------:R-:W-:-:S13]  /*00e0*/  ISETP.GT.U32.AND P0, PT, R2, 0x18f, PT ;  /* 0x0000018f0200780c */ /* 0x000fda0003f04070 */
[----:B------:R-:W-:Y:S05]  /*00f0*/  @P0 EXIT ;  /* 0x000000000000094d */ /* 0x000fea0003800000 */
[----:B------:R-:W0:Y:S01]  /*0100*/  LDC.64 R4, c[0x0][0x388] ;  /* 0x0000e200ff047b82 */ /* 0x000e220000000a00 */
[----:B------:R-:W1:Y:S07]  /*0110*/  LDCU.64 UR4, c[0x0][0x358] ;  /* 0x00006b00ff0477ac */ /* 0x000e6e0008000a00 */
[----:B------:R-:W2:Y:S01]  /*0120*/  LDC.64 R2, c[0x0][0x380] ;  /* 0x0000e000ff027b82 */ /* 0x000ea20000000a00 */
[----:B0-----:R-:W-:-:S04]  /*0130*/  IMAD.WIDE.U32 R4, R0, 0x138800, R4 ;  /* 0x0013880000047825 */ /* 0x001fc800078e0004 */
[----:B------:R-:W-:-:S04]  /*0140*/  IMAD.WIDE.U32 R4, R7, 0xc80, R4 ;  /* 0x00000c8007047825 */ /* 0x000fc800078e0004 */
[----:B--2---:R-:W-:-:S04]  /*0150*/  IMAD.WIDE.U32 R2, R0, 0x138800, R2 ;  /* 0x0013880000027825 */ /* 0x004fc800078e0002 */
[----:B------:R-:W-:-:S04]  /*0160*/  IMAD.WIDE.U32 R2, R7, 0xc80, R2 ;  /* 0x00000c8007027825 */ /* 0x000fc800078e0002 */
[----:B------:R-:W-:-:S04]  /*0170*/  IMAD.WIDE.U32 R6, R9, 0x8, R4 ;  /* 0x0000000809067825 */ /* 0x000fc800078e0004 */
[----:B------:R-:W-:Y:S02]  /*0180*/  IMAD.WIDE.U32 R2, R9, 0x8, R2 ;  /* 0x0000000809027825 */ /* 0x000fe400078e0002 */
[----:B-1----:R-:W2:Y:S04]  /*0190*/  LDG.E.64 R8, desc[UR4][R6.64] ;  /* 0x0000000406087981 */ /* 0x002ea8000c1e1b00 */
[----:B------:R-:W3:Y:S04]  /*01a0*/  LDG.E.64 R4, desc[UR4][R2.64] ;  /* 0x0000000402047981 */ /* 0x000ee8000c1e1b00 */
[----:B--2---:R-:W-:Y:S04]  /*01b0*/  STG.E.64 desc[UR4][R2.64], R8 ;  /* 0x0000000802007986 */ /* 0x004fe8000c101b04 */
[----:B---3--:R-:W-:Y:S01]  /*01c0*/  STG.E.64 desc[UR4][R6.64], R4 ;  /* 0x0000000406007986 */ /* 0x008fe2000c101b04 */
[----:B------:R-:W-:Y:S05]  /*01d0*/  EXIT ;  /* 0x000000000000794d */ /* 0x000fea0003800000 */
.L_x_0:
[----:B------:R-:W-:-:S00]  /*01e0*/  BRA `(.L_x_0) ;  /* 0xfffffffc00fc7947 */ /* 0x000fc0000383ffff */
[----:B------:R-:W-:-:S00]  /*01f0*/  NOP ;  /* 0x0000000000007918 */ /* 0x000fc00000000000 */
        /* <DEDUP_REMOVED lines=8> */
.L_x_79:


//--------------------- .text._Z19boundaryConditionsUPA400_A400_dd --------------------------
	.section	.text._Z19boundaryConditionsUPA400_A400_dd,"ax",@progbits
	.align	128
        .global         _Z19boundaryConditionsUPA400_A400_dd
        .type           _Z19boundaryConditionsUPA400_A400_dd,@function
        .size           _Z19boundaryConditionsUPA400_A400_dd,(.L_x_80 - _Z19boundaryConditionsUPA400_A400_dd)
        .other          _Z19boundaryConditionsUPA400_A400_dd,@"STO_CUDA_ENTRY STV_DEFAULT"
_Z19boundaryConditionsUPA400_A400_dd:
.text._Z19boundaryConditionsUPA400_A400_dd:
        /* <DEDUP_REMOVED lines=16> */
[----:B------:R-:W-:Y:S01]  /*0100*/  ISETP.NE.AND P0, PT, R3, 0x18f, PT ;  /* 0x0000018f0300780c */ /* 0x000fe20003f05270 */
[----:B------:R-:W0:-:S12]  /*0110*/  LDCU.64 UR4, c[0x0][0x358] ;  /* 0x00006b00ff0477ac */ /* 0x000e180008000a00 */
[----:B------:R-:W-:Y:S05]  /*0120*/  @!P0 BRA `(.L_x_1) ;  /* 0x0000000000ac8947 */ /* 0x000fea0003800000 */
[----:B------:R-:W1:Y:S01]  /*0130*/  LDC.64 R4, c[0x0][0x380] ;  /* 0x0000e000ff047b82 */ /* 0x000e620000000a00 */
[----:B------:R-:W-:-:S07]  /*0140*/  ISETP.NE.AND P0, PT, R3, RZ, PT ;  /* 0x000000ff0300720c */ /* 0x000fce0003f05270 */
[----:B------:R-:W2:Y:S06]  /*0150*/  LDC.64 R6, c[0x0][0x388] ;  /* 0x0000e200ff067b82 */ /* 0x000eac0000000a00 */
[----:B-1----:R-:W-:-:S04]  /*0160*/  @!P0 IMAD.WIDE.U32 R4, R0, 0xc80, R4 ;  /* 0x00000c8000048825 */ /* 0x002fc800078e0004 */
[----:B------:R-:W-:Y:S01]  /*0170*/  @!P0 IMAD.WIDE.U32 R4, R2, 0x8, R4 ;  /* 0x0000000802048825 */ /* 0x000fe200078e0004 */
[----:B--2---:R-:W-:-:S07]  /*0180*/  @!P0 DADD R6, -RZ, -R6 ;  /* 0x00000000ff068229 */ /* 0x004fce0000000906 */
[----:B0-----:R0:W-:Y:S01]  /*0190*/  @!P0 STG.E.64 desc[UR4][R4.64], R6 ;  /* 0x0000000604008986 */ /* 0x0011e2000c101b04 */
[----:B------:R-:W-:Y:S05]  /*01a0*/  @!P0 EXIT ;  /* 0x000000000000894d */ /* 0x000fea0003800000 */
[----:B------:R-:W-:-:S13]  /*01b0*/  ISETP.NE.AND P0, PT, R0, 0x18f, PT ;  /* 0x0000018f0000780c */ /* 0x000fda0003f05270 */
[----:B------:R-:W-:Y:S05]  /*01c0*/  @!P0 BRA `(.L_x_2) ;  /* 0x0000000000688947 */ /* 0x000fea0003800000 */
[----:B0-----:R-:W0:Y:S01]  /*01d0*/  LDC.64 R4, c[0x0][0x380] ;  /* 0x0000e000ff047b82 */ /* 0x001e220000000a00 */
[----:B------:R-:W-:-:S07]  /*01e0*/  ISETP.NE.AND P0, PT, R0, RZ, PT ;  /* 0x000000ff0000720c */ /* 0x000fce0003f05270 */
[----:B------:R-:W1:Y:S06]  /*01f0*/  LDC.64 R6, c[0x0][0x388] ;  /* 0x0000e200ff067b82 */ /* 0x000e6c0000000a00 */
[----:B0-----:R-:W-:-:S04]  /*0200*/  @!P0 IMAD.WIDE.U32 R4, R3, 0x138800, R4 ;  /* 0x0013880003048825 */ /* 0x001fc800078e0004 */
[----:B------:R-:W-:Y:S01]  /*0210*/  @!P0 IMAD.WIDE.U32 R4, R2, 0x8, R4 ;  /* 0x0000000802048825 */ /* 0x000fe200078e0004 */
[----:B-1----:R-:W-:-:S07]  /*0220*/  @!P0 DADD R6, -RZ, -R6 ;  /* 0x00000000ff068229 */ /* 0x002fce0000000906 */
[----:B------:R0:W-:Y:S01]  /*0230*/  @!P0 STG.E.64 desc[UR4][R4.64], R6 ;  /* 0x0000000604008986 */ /* 0x0001e2000c101b04 */
[----:B------:R-:W-:Y:S05]  /*0240*/  @!P0 EXIT ;  /* 0x000000000000894d */ /* 0x000fea0003800000 */
[----:B------:R-:W-:-:S13]  /*0250*/  ISETP.NE.AND P0, PT, R2, 0x18f, PT ;  /* 0x0000018f0200780c */ /* 0x000fda0003f05270 */
[----:B------:R-:W-:Y:S05]  /*0260*/  @!P0 BRA `(.L_x_3) ;  /* 0x0000000000248947 */ /* 0x000fea0003800000 */
[----:B------:R-:W-:-:S13]  /*0270*/  ISETP.NE.AND P0, PT, R2, RZ, PT ;  /* 0x000000ff0200720c */ /* 0x000fda0003f05270 */
[----:B------:R-:W-:Y:S05]  /*0280*/  @P0 EXIT ;  /* 0x000000000000094d */ /* 0x000fea0003800000 */
[----:B0-----:R-:W0:Y:S08]  /*0290*/  LDC.64 R4, c[0x0][0x380] ;  /* 0x0000e000ff047b82 */ /* 0x001e300000000a00 */
[----:B------:R-:W1:Y:S01]  /*02a0*/  LDC.64 R6, c[0x0][0x388] ;  /* 0x0000e200ff067b82 */ /* 0x000e620000000a00 */
[----:B0-----:R-:W-:-:S04]  /*02b0*/  IMAD.WIDE.U32 R2, R3, 0x138800, R4 ;  /* 0x0013880003027825 */ /* 0x001fc800078e0004 */
[----:B------:R-:W-:Y:S01]  /*02c0*/  IMAD.WIDE.U32 R2, R0, 0xc80, R2 ;  /* 0x00000c8000027825 */ /* 0x000fe200078e0002 */
[----:B-1----:R-:W-:-:S07]  /*02d0*/  DADD R6, -RZ, -R6 ;  /* 0x00000000ff067229 */ /* 0x002fce0000000906 */
[----:B------:R-:W-:Y:S01]  /*02e0*/  STG.E.64 desc[UR4][R2.64], R6 ;  /* 0x0000000602007986 */ /* 0x000fe2000c101b04 */
[----:B------:R-:W-:Y:S05]  /*02f0*/  EXIT ;  /* 0x000000000000794d */ /* 0x000fea0003800000 */
.L_x_3:
[----:B0-----:R-:W0:Y:S08]  /*0300*/  LDC.64 R4, c[0x0][0x380] ;  /* 0x0000e000ff047b82 */ /* 0x001e300000000a00 */
[----:B------:R-:W1:Y:S01]  /*0310*/  LDC.64 R6, c[0x0][0x388] ;  /* 0x0000e200ff067b82 */ /* 0x000e620000000a00 */
[----:B0-----:R-:W-:-:S04]  /*0320*/  IMAD.WIDE.U32 R4, R3, 0x138800, R4 ;  /* 0x0013880003047825 */ /* 0x001fc800078e0004 */
[----:B------:R-:W-:Y:S01]  /*0330*/  IMAD.WIDE.U32 R4, R0, 0xc80, R4 ;  /* 0x00000c8000047825 */ /* 0x000fe200078e0004 */
[----:B-1----:R-:W-:-:S07]  /*0340*/  DADD R6, -RZ, -R6 ;  /* 0x00000000ff067229 */ /* 0x002fce0000000906 */
[----:B------:R-:W-:Y:S01]  /*0350*/  STG.E.64 desc[UR4][R4.64+0xc78], R6 ;  /* 0x000c780604007986 */ /* 0x000fe2000c101b04 */
[----:B------:R-:W-:Y:S05]  /*0360*/  EXIT ;  /* 0x000000000000794d */ /* 0x000fea0003800000 */
.L_x_2:
[----:B0-----:R-:W0:Y:S08]  /*0370*/  LDC.64 R4, c[0x0][0x380] ;  /* 0x0000e000ff047b82 */ /* 0x001e300000000a00 */
[----:B------:R-:W1:Y:S01]  /*0380*/  LDC.64 R6, c[0x0][0x388] ;  /* 0x0000e200ff067b82 */ /* 0x000e620000000a00 */
[----:B0-----:R-:W-:-:S04]  /*0390*/  IMAD.WIDE.U32 R4, R3, 0x138800, R4 ;  /* 0x0013880003047825 */ /* 0x001fc800078e0004 */
[----:B------:R-:W-:Y:S01]  /*03a0*/  IMAD.WIDE.U32 R4, R2, 0x8, R4 ;  /* 0x0000000802047825 */ /* 0x000fe200078e0004 */
[----:B-1----:R-:W-:-:S07]  /*03b0*/  DADD R6, -RZ, -R6 ;  /* 0x00000000ff067229 */ /* 0x002fce0000000906 */
[----:B------:R-:W-:Y:S01]  /*03c0*/  STG.E.64 desc[UR4][R4.64+0x137b80], R6 ;  /* 0x137b800604007986 */ /* 0x000fe2000c101b04 */
[----:B------:R-:W-:Y:S05]  /*03d0*/  EXIT ;  /* 0x000000000000794d */ /* 0x000fea0003800000 */
.L_x_1:
[----:B------:R-:W1:Y:S08]  /*03e0*/  LDC.64 R4, c[0x0][0x380] ;  /* 0x0000e000ff047b82 */ /* 0x000e700000000a00 */
[----:B------:R-:W2:Y:S01]  /*03f0*/  LDC.64 R6, c[0x0][0x388] ;  /* 0x0000e200ff067b82 */ /* 0x000ea20000000a00 */
[----:B-1----:R-:W-:-:S04]  /*0400*/  IMAD.WIDE.U32 R4, R0, 0xc80, R4 ;  /* 0x00000c8000047825 */ /* 0x002fc800078e0004 */
[----:B------:R-:W-:Y:S01]  /*0410*/  IMAD.WIDE.U32 R4, R2, 0x8, R4 ;  /* 0x0000000802047825 */ /* 0x000fe200078e0004 */
[----:B--2---:R-:W-:Y:S02]  /*0420*/  DADD R6, -RZ, -R6 ;  /* 0x00000000ff067229 */ /* 0x004fe40000000906 */
[----:B------:R-:W-:-:S04]  /*0430*/  IADD3 R2, P0, PT, R4, 0x1e000000, RZ ;  /* 0x1e00000004027810 */ /* 0x000fc80007f1e0ff */
[----:B------:R-:W-:-:S05]  /*0440*/  IADD3.X R3, PT, PT, RZ, R5, RZ, P0, !PT ;  /* 0x00000005ff037210 */ /* 0x000fca00007fe4ff */
[----:B0-----:R-:W-:Y:S01]  /*0450*/  STG.E.64 desc[UR4][R2.64+0x70f800], R6 ;  /* 0x70f8000602007986 */ /* 0x001fe2000c101b04 */
[----:B------:R-:W-:Y:S05]  /*0460*/  EXIT ;  /* 0x000000000000794d */ /* 0x000fea0003800000 */
.L_x_4:
        /* <DEDUP_REMOVED lines=9> */
.L_x_80:


//--------------------- .text._Z15thermalEquationPA400_A400_dS1_S1_S1_ddddd --------------------------
	.section	.text._Z15thermalEquationPA400_A400_dS1_S1_S1_ddddd,"ax",@progbits
	.align	128
        .global         _Z15thermalEquationPA400_A400_dS1_S1_S1_ddddd
        .type           _Z15thermalEquationPA400_A400_dS1_S1_S1_ddddd,@function
        .size           _Z15thermalEquationPA400_A400_dS1_S1_S1_ddddd,(.L_x_76 - _Z15thermalEquationPA400_A400_dS1_S1_S1_ddddd)
        .other          _Z15thermalEquationPA400_A400_dS1_S1_S1_ddddd,@"STO_CUDA_ENTRY STV_DEFAULT"
_Z15thermalEquationPA400_A400_dS1_S1_S1_ddddd:
.text._Z15thermalEquationPA400_A400_dS1_S1_S1_ddddd:
[----:B------:R-:W-:Y:S01]  /*0000*/  LDC R1, c[0x0][0x37c] ;  /* 0x0000df00ff017b82 */ /* 0x000fe20000000800 */
[----:B------:R-:W0:Y:S07]  /*0010*/  S2R R3, SR_TID.Y ;  /* 0x0000000000037919 */ /* 0x000e2e0000002200 */
[----:B------:R-:W1:Y:S01]  /*0020*/  LDC R7, c[0x0][0x360] ;  /* 0x0000d800ff077b82 */ /* 0x000e620000000800 */
[----:B------:R-:W1:Y:S01]  /*0030*/  S2R R0, SR_TID.X ;  /* 0x0000000000007919 */ /* 0x000e620000002100 */
[----:B------:R-:W2:Y:S06]  /*0040*/  S2R R5, SR_TID.Z ;  /* 0x0000000000057919 */ /* 0x000eac0000002300 */
[----:B------:R-:W0:Y:S08]  /*0050*/  S2UR UR5, SR_CTAID.Y ;  /* 0x00000000000579c3 */ /* 0x000e300000002600 */
[----:B------:R-:W0:Y:S08]  /*0060*/  LDC R6, c[0x0][0x364] ;  /* 0x0000d900ff067b82 */ /* 0x000e300000000800 */
[----:B------:R-:W1:Y:S08]  /*0070*/  S2UR UR4, SR_CTAID.X ;  /* 0x00000000000479c3 */ /* 0x000e700000002500 */
[----:B------:R-:W2:Y:S08]  /*0080*/  S2UR UR6, SR_CTAID.Z ;  /* 0x00000000000679c3 */ /* 0x000eb00000002700 */
[----:B------:R-:W2:Y:S01]  /*0090*/  LDC R8, c[0x0][0x368] ;  /* 0x0000da00ff087b82 */ /* 0x000ea20000000800 */
[----:B0-----:R-:W-:-:S05]  /*00a0*/  IMAD R6, R6, UR5, R3 ;  /* 0x0000000506067c24 */ /* 0x001fca000f8e0203 */
[----:B------:R-:W-:Y:S01]  /*00b0*/  ISETP.NE.AND P0, PT, R6, RZ, PT ;  /* 0x000000ff0600720c */ /* 0x000fe20003f05270 */
[----:B-1----:R-:W-:Y:S02]  /*00c0*/  IMAD R7, R7, UR4, R0 ;  /* 0x0000000407077c24 */ /* 0x002fe4000f8e0200 */
[----:B--2---:R-:W-:-:S05]  /*00d0*/  IMAD R8, R8, UR6, R5 ;  /* 0x0000000608087c24 */ /* 0x004fca000f8e0205 */
[C---:B------:R-:W-:Y:S02]  /*00e0*/  ISETP.EQ.OR P0, PT, R8.reuse, RZ, !P0 ;  /* 0x000000ff0800720c */ /* 0x040fe40004702670 */
[----:B------:R-:W-:-:S04]  /*00f0*/  VIMNMX3.U32 R0, R8, R6, R7, !PT ;  /* 0x000000060800720f */ /* 0x000fc80007800007 */
[----:B------:R-:W-:-:S04]  /*0100*/  ISETP.GT.U32.OR P0, PT, R0, 0x18e, P0 ;  /* 0x0000018e0000780c */ /* 0x000fc80000704470 */
[----:B------:R-:W-:-:S13]  /*0110*/  ISETP.EQ.OR P0, PT, R7, RZ, P0 ;  /* 0x000000ff0700720c */ /* 0x000fda0000702670 */
[----:B------:R-:W-:Y:S05]  /*0120*/  @P0 EXIT ;  /* 0x000000000000094d */ /* 0x000fea0003800000 */
[----:B------:R-:W0:Y:S01]  /*0130*/  LDC.64 R4, c[0x0][0x388] ;  /* 0x0000e200ff047b82 */ /* 0x000e220000000a00 */
[----:B------:R-:W-:Y:S01]  /*0140*/  VIADD R3, R8, 0xffffffff ;  /* 0xffffffff08037836 */ /* 0x000fe20000000000 */
[----:B------:R-:W1:Y:S06]  /*0150*/  LDCU.64 UR4, c[0x0][0x358] ;  /* 0x00006b00ff0477ac */ /* 0x000e6c0008000a00 */
[----:B------:R-:W2:Y:S08]  /*0160*/  LDC.64 R18, c[0x0][0x390] ;  /* 0x0000e400ff127b82 */ /* 0x000eb00000000a00 */
[----:B------:R-:W3:Y:S01]  /*0170*/  LDC.64 R20, c[0x0][0x398] ;  /* 0x0000e600ff147b82 */ /* 0x000ee20000000a00 */
[----:B0-----:R-:W-:-:S04]  /*0180*/  IMAD.WIDE.U32 R2, R3, 0x138800, R4 ;  /* 0x0013880003027825 */ /* 0x001fc800078e0004 */
[----:B------:R-:W-:-:S04]  /*0190*/  IMAD.WIDE.U32 R4, R8, 0x138800, R4 ;  /* 0x0013880008047825 */ /* 0x000fc800078e0004 */
[----:B------:R-:W-:-:S04]  /*01a0*/  IMAD.WIDE.U32 R2, R6, 0xc80, R2 ;  /* 0x00000c8006027825 */ /* 0x000fc800078e0002 */
[----:B------:R-:W-:-:S04]  /*01b0*/  IMAD.WIDE.U32 R10, R6, 0xc80, R4 ;  /* 0x00000c80060a7825 */ /* 0x000fc800078e0004 */
[----:B------:R-:W-:-:S04]  /*01c0*/  IMAD.WIDE.U32 R2, R7, 0x8, R2 ;  /* 0x0000000807027825 */ /* 0x000fc800078e0002 */
[----:B------:R-:W-:Y:S02]  /*01d0*/  IMAD.WIDE.U32 R12, R7, 0x8, R10 ;  /* 0x00000008070c7825 */ /* 0x000fe400078e000a */
[----:B-1----:R-:W4:Y:S04]  /*01e0*/  LDG.E.64 R2, desc[UR4][R2.64] ;  /* 0x0000000402027981 */ /* 0x002f28000c1e1b00 */
[----:B------:R-:W4:Y:S04]  /*01f0*/  LDG.E.64 R14, desc[UR4][R12.64+0x138800] ;  /* 0x138800040c0e7981 */ /* 0x000f28000c1e1b00 */
[----:B------:R-:W5:Y:S01]  /*0200*/  LDG.E.64 R16, desc[UR4][R12.64] ;  /* 0x000000040c107981 */ /* 0x000f62000c1e1b00 */
[----:B--2---:R-:W-:-:S04]  /*0210*/  IMAD.WIDE.U32 R18, R8, 0x138800, R18 ;  /* 0x0013880008127825 */ /* 0x004fc800078e0012 */
[----:B---3--:R-:W-:-:S04]  /*0220*/  IMAD.WIDE.U32 R20, R8, 0x138800, R20 ;  /* 0x0013880008147825 */ /* 0x008fc800078e0014 */
[----:B------:R-:W-:-:S04]  /*0230*/  IMAD.WIDE.U32 R18, R6, 0xc80, R18 ;  /* 0x00000c8006127825 */ /* 0x000fc800078e0012 */
[----:B------:R-:W-:-:S04]  /*0240*/  IMAD.WIDE.U32 R22, R6, 0xc80, R20 ;  /* 0x00000c8006167825 */ /* 0x000fc800078e0014 */
[C---:B------:R-:W-:Y:S02]  /*0250*/  IMAD.WIDE.U32 R20, R7.reuse, 0x8, R18 ;  /* 0x0000000807147825 */ /* 0x040fe400078e0012 */
[----:B------:R-:W0:Y:S02]  /*0260*/  LDC.64 R18, c[0x0][0x3b0] ;  /* 0x0000ec00ff127b82 */ /* 0x000e240000000a00 */
[----:B------:R-:W-:Y:S02]  /*0270*/  IMAD.WIDE.U32 R22, R7, 0x8, R22 ;  /* 0x0000000807167825 */ /* 0x000fe400078e0016 */
[----:B------:R-:W2:Y:S04]  /*0280*/  LDG.E.64 R20, desc[UR4][R20.64] ;  /* 0x0000000414147981 */ /* 0x000ea8000c1e1b00 */
[----:B------:R-:W2:Y:S01]  /*0290*/  LDG.E.64 R22, desc[UR4][R22.64] ;  /* 0x0000000416167981 */ /* 0x000ea2000c1e1b00 */
[----:B------:R-:W-:Y:S01]  /*02a0*/  IMAD.MOV.U32 R24, RZ, RZ, 0x1 ;  /* 0x00000001ff187424 */ /* 0x000fe200078e00ff */
[----:B------:R-:W-:Y:S01]  /*02b0*/  BSSY.RECONVERGENT B0, `(.L_x_5) ;  /* 0x000001c000007945 */ /* 0x000fe20003800200 */
[----:B0-----:R-:W-:-:S06]  /*02c0*/  DMUL R18, R18, R18 ;  /* 0x0000001212127228 */ /* 0x001fcc0000000000 */
[----:B------:R-:W0:Y:S02]  /*02d0*/  MUFU.RCP64H R25, R19 ;  /* 0x0000001300197308 */ /* 0x000e240000001800 */
[----:B0-----:R-:W-:-:S08]  /*02e0*/  DFMA R26, -R18, R24, 1 ;  /* 0x3ff00000121a742b */ /* 0x001fd00000000118 */
[----:B------:R-:W-:-:S08]  /*02f0*/  DFMA R26, R26, R26, R26 ;  /* 0x0000001a1a1a722b */ /* 0x000fd0000000001a */
[----:B------:R-:W-:-:S08]  /*0300*/  DFMA R26, R24, R26, R24 ;  /* 0x0000001a181a722b */ /* 0x000fd00000000018 */
[----:B------:R-:W-:-:S08]  /*0310*/  DFMA R24, -R18, R26, 1 ;  /* 0x3ff000001218742b */ /* 0x000fd0000000011a */
[----:B------:R-:W-:Y:S02]  /*0320*/  DFMA R26, R26, R24, R26 ;  /* 0x000000181a1a722b */ /* 0x000fe4000000001a */
[----:B----4-:R-:W-:Y:S02]  /*0330*/  DADD R2, R14, R2 ;  /* 0x000000000e027229 */ /* 0x010fe40000000002 */
[----:B-----5:R-:W-:-:S08]  /*0340*/  DADD R14, R16, R16 ;  /* 0x00000000100e7229 */ /* 0x020fd00000000010 */
[----:B------:R-:W-:-:S08]  /*0350*/  DADD R24, R2, -R14 ;  /* 0x0000000002187229 */ /* 0x000fd0000000080e */
[----:B------:R-:W-:Y:S02]  /*0360*/  DMUL R2, R24, R26 ;  /* 0x0000001a18027228 */ /* 0x000fe40000000000 */
[----:B------:R-:W-:-:S06]  /*0370*/  FSETP.GEU.AND P1, PT, |R25|, 6.5827683646048100446e-37, PT ;  /* 0x036000001900780b */ /* 0x000fcc0003f2e200 */
[----:B------:R-:W-:Y:S02]  /*0380*/  DFMA R28, -R18, R2, R24 ;  /* 0x00000002121c722b */ /* 0x000fe40000000118 */
[----:B--2---:R-:W-:-:S06]  /*0390*/  DADD R20, R20, -R22 ;  /* 0x0000000014147229 */ /* 0x004fcc0000000816 */
[----:B------:R-:W-:Y:S02]  /*03a0*/  DFMA R2, R26, R28, R2 ;  /* 0x0000001c1a02722b */ /* 0x000fe40000000002 */
[----:B------:R-:W-:-:S08]  /*03b0*/  DFMA R16, R20, 0.5, R16 ;  /* 0x3fe000001410782b */ /* 0x000fd00000000010 */
[----:B------:R-:W-:-:S05]  /*03c0*/  FFMA R0, RZ, R19, R3 ;  /* 0x00000013ff007223 */ /* 0x000fca0000000003 */
[----:B------:R-:W-:-:S13]  /*03d0*/  FSETP.GT.AND P0, PT, |R0|, 1.469367938527859385e-39, PT ;  /* 0x001000000000780b */ /* 0x000fda0003f04200 */
[----:B------:R-:W-:Y:S05]  /*03e0*/  @P0 BRA P1, `(.L_x_6) ;  /* 0x0000000000200947 */ /* 0x000fea0000800000 */
[----:B------:R-:W-:Y:S01]  /*03f0*/  IMAD.MOV.U32 R22, RZ, RZ, R24 ;  /* 0x000000ffff167224 */ /* 0x000fe200078e0018 */
[----:B------:R-:W-:Y:S01]  /*0400*/  MOV R21, R19 ;  /* 0x0000001300157202 */ /* 0x000fe20000000f00 */
[----:B------:R-:W-:Y:S01]  /*0410*/  IMAD.MOV.U32 R23, RZ, RZ, R25 ;  /* 0x000000ffff177224 */ /* 0x000fe200078e0019 */
[----:B------:R-:W-:Y:S01]  /*0420*/  MOV R0, 0x450 ;  /* 0x0000045000007802 */ /* 0x000fe20000000f00 */
[----:B------:R-:W-:-:S07]  /*0430*/  IMAD.MOV.U32 R20, RZ, RZ, R18 ;  /* 0x000000ffff147224 */ /* 0x000fce00078e0012 */
[----:B------:R-:W-:Y:S05]  /*0440*/  CALL.REL.NOINC `($__internal_0_$__cuda_sm20_div_rn_f64_full) ;  /* 0x0000000400307944 */ /* 0x000fea0003c00000 */
[----:B------:R-:W-:Y:S02]  /*0450*/  IMAD.MOV.U32 R2, RZ, RZ, R26 ;  /* 0x000000ffff027224 */ /* 0x000fe400078e001a */
[----:B------:R-:W-:-:S07]  /*0460*/  IMAD.MOV.U32 R3, RZ, RZ, R27 ;  /* 0x000000ffff037224 */ /* 0x000fce00078e001b */
.L_x_6:
[----:B------:R-:W-:Y:S05]  /*0470*/  BSYNC.RECONVERGENT B0 ;  /* 0x0000000000007941 */ /* 0x000fea0003800200 */
.L_x_5:
[----:B------:R-:W-:Y:S01]  /*0480*/  VIADD R9, R6, 0xffffffff ;  /* 0xffffffff06097836 */ /* 0x000fe20000000000 */
[----:B------:R-:W0:Y:S03]  /*0490*/  LDC.64 R18, c[0x0][0x3b8] ;  /* 0x0000ee00ff127b82 */ /* 0x000e260000000a00 */
[----:B------:R-:W-:-:S04]  /*04a0*/  IMAD.WIDE.U32 R4, R9, 0xc80, R4 ;  /* 0x00000c8009047825 */ /* 0x000fc800078e0004 */
        /* <DEDUP_REMOVED lines=12> */
[----:B--2---:R-:W-:-:S08]  /*0570*/  DADD R4, R4, R20 ;  /* 0x0000000004047229 */ /* 0x004fd00000000014 */
[----:B------:R-:W-:-:S08]  /*0580*/  DADD R22, -R14, R4 ;  /* 0x000000000e167229 */ /* 0x000fd00000000104 */
[----:B------:R-:W-:Y:S02]  /*0590*/  DMUL R4, R22, R26 ;  /* 0x0000001a16047228 */ /* 0x000fe40000000000 */
[----:B------:R-:W-:-:S06]  /*05a0*/  FSETP.GEU.AND P1, PT, |R23|, 6.5827683646048100446e-37, PT ;  /* 0x036000001700780b */ /* 0x000fcc0003f2e200 */
[----:B------:R-:W-:-:S08]  /*05b0*/  DFMA R20, -R18, R4, R22 ;  /* 0x000000041214722b */ /* 0x000fd00000000116 */
[----:B------:R-:W-:-:S10]  /*05c0*/  DFMA R4, R26, R20, R4 ;  /* 0x000000141a04722b */ /* 0x000fd40000000004 */
[----:B------:R-:W-:-:S05]  /*05d0*/  FFMA R0, RZ, R19, R5 ;  /* 0x00000013ff007223 */ /* 0x000fca0000000005 */
[----:B------:R-:W-:-:S13]  /*05e0*/  FSETP.GT.AND P0, PT, |R0|, 1.469367938527859385e-39, PT ;  /* 0x001000000000780b */ /* 0x000fda0003f04200 */
[----:B------:R-:W-:Y:S05]  /*05f0*/  @P0 BRA P1, `(.L_x_8) ;  /* 0x0000000000180947 */ /* 0x000fea0000800000 */
[----:B------:R-:W-:Y:S01]  /*0600*/  MOV R20, R18 ;  /* 0x0000001200147202 */ /* 0x000fe20000000f00 */
[----:B------:R-:W-:Y:S01]  /*0610*/  IMAD.MOV.U32 R21, RZ, RZ, R19 ;  /* 0x000000ffff157224 */ /* 0x000fe200078e0013 */
[----:B------:R-:W-:-:S07]  /*0620*/  MOV R0, 0x640 ;  /* 0x0000064000007802 */ /* 0x000fce0000000f00 */
[----:B------:R-:W-:Y:S05]  /*0630*/  CALL.REL.NOINC `($__internal_0_$__cuda_sm20_div_rn_f64_full) ;  /* 0x0000000000b47944 */ /* 0x000fea0003c00000 */
[----:B------:R-:W-:Y:S02]  /*0640*/  IMAD.MOV.U32 R4, RZ, RZ, R26 ;  /* 0x000000ffff047224 */ /* 0x000fe400078e001a */
[----:B------:R-:W-:-:S07]  /*0650*/  IMAD.MOV.U32 R5, RZ, RZ, R27 ;  /* 0x000000ffff057224 */ /* 0x000fce00078e001b */
.L_x_8:
[----:B------:R-:W-:Y:S05]  /*0660*/  BSYNC.RECONVERGENT B0 ;  /* 0x0000000000007941 */ /* 0x000fea0003800200 */
.L_x_7:
[----:B------:R-:W-:Y:S01]  /*0670*/  VIADD R9, R7, 0xffffffff ;  /* 0xffffffff07097836 */ /* 0x000fe20000000000 */
[----:B------:R-:W2:Y:S01]  /*0680*/  LDG.E.64 R12, desc[UR4][R12.64+0x8] ;  /* 0x000008040c0c7981 */ /* 0x000ea2000c1e1b00 */
[----:B------:R-:W0:Y:S02]  /*0690*/  LDC.64 R18, c[0x0][0x3c0] ;  /* 0x0000f000ff127b82 */ /* 0x000e240000000a00 */
[----:B------:R-:W-:-:S06]  /*06a0*/  IMAD.WIDE.U32 R10, R9, 0x8, R10 ;  /* 0x00000008090a7825 */ /* 0x000fcc00078e000a */
[----:B------:R-:W2:Y:S01]  /*06b0*/  LDG.E.64 R10, desc[UR4][R10.64] ;  /* 0x000000040a0a7981 */ /* 0x000ea2000c1e1b00 */
[----:B0-----:R-:W-:-:S06]  /*06c0*/  DMUL R18, R18, R18 ;  /* 0x0000001212127228 */ /* 0x001fcc0000000000 */
[----:B------:R-:W0:Y:S01]  /*06d0*/  MUFU.RCP64H R21, R19 ;  /* 0x0000001300157308 */ /* 0x000e220000001800 */
[----:B------:R-:W-:-:S06]  /*06e0*/  MOV R20, 0x1 ;  /* 0x0000000100147802 */ /* 0x000fcc0000000f00 */
[----:B0-----:R-:W-:-:S08]  /*06f0*/  DFMA R22, -R18, R20, 1 ;  /* 0x3ff000001216742b */ /* 0x001fd00000000114 */
[----:B------:R-:W-:-:S08]  /*0700*/  DFMA R22, R22, R22, R22 ;  /* 0x000000161616722b */ /* 0x000fd00000000016 */
[----:B------:R-:W-:-:S08]  /*0710*/  DFMA R20, R20, R22, R20 ;  /* 0x000000161414722b */ /* 0x000fd00000000014 */
[----:B------:R-:W-:-:S08]  /*0720*/  DFMA R24, -R18, R20, 1 ;  /* 0x3ff000001218742b */ /* 0x000fd00000000114 */
[----:B------:R-:W-:Y:S01]  /*0730*/  DFMA R24, R20, R24, R20 ;  /* 0x000000181418722b */ /* 0x000fe20000000014 */
[----:B------:R-:W0:Y:S01]  /*0740*/  LDC.64 R20, c[0x0][0x3a8] ;  /* 0x0000ea00ff147b82 */ /* 0x000e220000000a00 */
[----:B------:R-:W-:Y:S01]  /*0750*/  BSSY.RECONVERGENT B0, `(.L_x_9) ;  /* 0x0000012000007945 */ /* 0x000fe20003800200 */
[----:B--2---:R-:W-:-:S08]  /*0760*/  DADD R22, R12, R10 ;  /* 0x000000000c167229 */ /* 0x004fd0000000000a */
[----:B------:R-:W-:Y:S01]  /*0770*/  DADD R22, -R14, R22 ;  /* 0x000000000e167229 */ /* 0x000fe20000000116 */
[----:B------:R-:W0:Y:S07]  /*0780*/  LDC.64 R14, c[0x0][0x3a0] ;  /* 0x0000e800ff0e7b82 */ /* 0x000e2e0000000a00 */
[----:B------:R-:W-:-:S08]  /*0790*/  DMUL R12, R22, R24 ;  /* 0x00000018160c7228 */ /* 0x000fd00000000000 */
[----:B------:R-:W-:-:S08]  /*07a0*/  DFMA R10, -R18, R12, R22 ;  /* 0x0000000c120a722b */ /* 0x000fd00000000116 */
[----:B------:R-:W-:Y:S01]  /*07b0*/  DFMA R12, R24, R10, R12 ;  /* 0x0000000a180c722b */ /* 0x000fe2000000000c */
[----:B------:R-:W-:-:S09]  /*07c0*/  FSETP.GEU.AND P1, PT, |R23|, 6.5827683646048100446e-37, PT ;  /* 0x036000001700780b */ /* 0x000fd20003f2e200 */
[----:B------:R-:W-:-:S05]  /*07d0*/  FFMA R0, RZ, R19, R13 ;  /* 0x00000013ff007223 */ /* 0x000fca000000000d */
[----:B------:R-:W-:Y:S01]  /*07e0*/  FSETP.GT.AND P0, PT, |R0|, 1.469367938527859385e-39, PT ;  /* 0x001000000000780b */ /* 0x000fe20003f04200 */
[----:B0-----:R-:W-:-:S12]  /*07f0*/  DMUL R10, R14, R20 ;  /* 0x000000140e0a7228 */ /* 0x001fd80000000000 */
[----:B------:R-:W-:Y:S05]  /*0800*/  @P0 BRA P1, `(.L_x_10) ;  /* 0x0000000000180947 */ /* 0x000fea0000800000 */
[----:B------:R-:W-:Y:S01]  /*0810*/  IMAD.MOV.U32 R20, RZ, RZ, R18 ;  /* 0x000000ffff147224 */ /* 0x000fe200078e0012 */
[----:B------:R-:W-:Y:S01]  /*0820*/  MOV R0, 0x850 ;  /* 0x0000085000007802 */ /* 0x000fe20000000f00 */
[----:B------:R-:W-:-:S07]  /*0830*/  IMAD.MOV.U32 R21, RZ, RZ, R19 ;  /* 0x000000ffff157224 */ /* 0x000fce00078e0013 */
[----:B------:R-:W-:Y:S05]  /*0840*/  CALL.REL.NOINC `($__internal_0_$__cuda_sm20_div_rn_f64_full) ;  /* 0x0000000000307944 */ /* 0x000fea0003c00000 */
[----:B------:R-:W-:Y:S02]  /*0850*/  IMAD.MOV.U32 R12, RZ, RZ, R26 ;  /* 0x000000ffff0c7224 */ /* 0x000fe400078e001a */
[----:B------:R-:W-:-:S07]  /*0860*/  IMAD.MOV.U32 R13, RZ, RZ, R27 ;  /* 0x000000ffff0d7224 */ /* 0x000fce00078e001b */
.L_x_10:
[----:B------:R-:W-:Y:S05]  /*0870*/  BSYNC.RECONVERGENT B0 ;  /* 0x0000000000007941 */ /* 0x000fea0003800200 */
.L_x_9:
[----:B------:R-:W0:Y:S01]  /*0880*/  LDC.64 R14, c[0x0][0x380] ;  /* 0x0000e000ff0e7b82 */ /* 0x000e220000000a00 */
[----:B------:R-:W-:-:S08]  /*0890*/  DADD R2, R4, R2 ;  /* 0x0000000004027229 */ /* 0x000fd00000000002 */
[----:B------:R-:W-:-:S08]  /*08a0*/  DADD R2, R2, R12 ;  /* 0x0000000002027229 */ /* 0x000fd0000000000c */
[----:B------:R-:W-:Y:S01]  /*08b0*/  DFMA R2, R2, R10, R16 ;  /* 0x0000000a0202722b */ /* 0x000fe20000000010 */
[----:B0-----:R-:W-:-:S04]  /*08c0*/  IMAD.WIDE.U32 R8, R8, 0x138800, R14 ;  /* 0x0013880008087825 */ /* 0x001fc800078e000e */
[----:B------:R-:W-:-:S04]  /*08d0*/  IMAD.WIDE.U32 R8, R6, 0xc80, R8 ;  /* 0x00000c8006087825 */ /* 0x000fc800078e0008 */
[----:B------:R-:W-:-:S05]  /*08e0*/  IMAD.WIDE.U32 R8, R7, 0x8, R8 ;  /* 0x0000000807087825 */ /* 0x000fca00078e0008 */
[----:B------:R-:W-:Y:S01]  /*08f0*/  STG.E.64 desc[UR4][R8.64], R2 ;  /* 0x0000000208007986 */ /* 0x000fe2000c101b04 */
[----:B------:R-:W-:Y:S05]  /*0900*/  EXIT ;  /* 0x000000000000794d */ /* 0x000fea0003800000 */
        .weak           $__internal_0_$__cuda_sm20_div_rn_f64_full
        .type           $__internal_0_$__cuda_sm20_div_rn_f64_full,@function
        .size           $__internal_0_$__cuda_sm20_div_rn_f64_full,(.L_x_76 - $__internal_0_$__cuda_sm20_div_rn_f64_full)
$__internal_0_$__cuda_sm20_div_rn_f64_full:
[C---:B------:R-:W-:Y:S01]  /*0910*/  FSETP.GEU.AND P0, PT, |R21|.reuse, 1.469367938527859385e-39, PT ;  /* 0x001000001500780b */ /* 0x040fe20003f0e200 */
[----:B------:R-:W-:Y:S01]  /*0920*/  IMAD.MOV.U32 R24, RZ, RZ, 0x1 ;  /* 0x00000001ff187424 */ /* 0x000fe200078e00ff */
[----:B------:R-:W-:Y:S01]  /*0930*/  LOP3.LUT R18, R21, 0x800fffff, RZ, 0xc0, !PT ;  /* 0x800fffff15127812 */ /* 0x000fe200078ec0ff */
[----:B------:R-:W-:Y:S01]  /*0940*/  IMAD.MOV.U32 R32, RZ, RZ, 0x1ca00000 ;  /* 0x1ca00000ff207424 */ /* 0x000fe200078e00ff */
[C---:B------:R-:W-:Y:S01]  /*0950*/  FSETP.GEU.AND P2, PT, |R23|.reuse, 1.469367938527859385e-39, PT ;  /* 0x001000001700780b */ /* 0x040fe20003f4e200 */
[----:B------:R-:W-:Y:S01]  /*0960*/  BSSY.RECONVERGENT B1, `(.L_x_11) ;  /* 0x0000052000017945 */ /* 0x000fe20003800200 */
[----:B------:R-:W-:Y:S02]  /*0970*/  LOP3.LUT R19, R18, 0x3ff00000, RZ, 0xfc, !PT ;  /* 0x3ff0000012137812 */ /* 0x000fe400078efcff */
[----:B------:R-:W-:Y:S02]  /*0980*/  MOV R18, R20 ;  /* 0x0000001400127202 */ /* 0x000fe40000000f00 */
[----:B------:R-:W-:-:S02]  /*0990*/  LOP3.LUT R9, R23, 0x7ff00000, RZ, 0xc0, !PT ;  /* 0x7ff0000017097812 */ /* 0x000fc400078ec0ff */
[----:B------:R-:W-:Y:S01]  /*09a0*/  LOP3.LUT R34, R21, 0x7ff00000, RZ, 0xc0, !PT ;  /* 0x7ff0000015227812 */ /* 0x000fe200078ec0ff */
[----:B------:R-:W-:Y:S01]  /*09b0*/  @!P0 DMUL R18, R20, 8.98846567431157953865e+307 ;  /* 0x7fe0000014128828 */ /* 0x000fe20000000000 */
[----:B------:R-:W-:Y:S02]  /*09c0*/  MOV R33, R9 ;  /* 0x0000000900217202 */ /* 0x000fe40000000f00 */
[----:B------:R-:W-:Y:S02]  /*09d0*/  ISETP.GE.U32.AND P1, PT, R9, R34, PT ;  /* 0x000000220900720c */ /* 0x000fe40003f26070 */
[----:B------:R-:W-:Y:S01]  /*09e0*/  @!P2 LOP3.LUT R26, R21, 0x7ff00000, RZ, 0xc0, !PT ;  /* 0x7ff00000151aa812 */ /* 0x000fe200078ec0ff */
[----:B------:R-:W0:Y:S03]  /*09f0*/  MUFU.RCP64H R25, R19 ;  /* 0x0000001300197308 */ /* 0x000e260000001800 */
[----:B------:R-:W-:-:S02]  /*0a00*/  @!P2 ISETP.GE.U32.AND P3, PT, R9, R26, PT ;  /* 0x0000001a0900a20c */ /* 0x000fc40003f66070 */
[----:B------:R-:W-:Y:S02]  /*0a10*/  @!P0 LOP3.LUT R34, R19, 0x7ff00000, RZ, 0xc0, !PT ;  /* 0x7ff0000013228812 */ /* 0x000fe400078ec0ff */
[----:B------:R-:W-:-:S04]  /*0a20*/  @!P2 SEL R27, R32, 0x63400000, !P3 ;  /* 0x63400000201ba807 */ /* 0x000fc80005800000 */
[----:B------:R-:W-:-:S04]  /*0a30*/  @!P2 LOP3.LUT R30, R27, 0x80000000, R23, 0xf8, !PT ;  /* 0x800000001b1ea812 */ /* 0x000fc800078ef817 */
[----:B------:R-:W-:Y:S01]  /*0a40*/  @!P2 LOP3.LUT R31, R30, 0x100000, RZ, 0xfc, !PT ;  /* 0x001000001e1fa812 */ /* 0x000fe200078efcff */
[----:B------:R-:W-:Y:S01]  /*0a50*/  @!P2 IMAD.MOV.U32 R30, RZ, RZ, RZ ;  /* 0x000000ffff1ea224 */ /* 0x000fe200078e00ff */
[----:B0-----:R-:W-:-:S08]  /*0a60*/  DFMA R28, R24, -R18, 1 ;  /* 0x3ff00000181c742b */ /* 0x001fd00000000812 */
[----:B------:R-:W-:-:S08]  /*0a70*/  DFMA R28, R28, R28, R28 ;  /* 0x0000001c1c1c722b */ /* 0x000fd0000000001c */
[----:B------:R-:W-:Y:S01]  /*0a80*/  DFMA R28, R24, R28, R24 ;  /* 0x0000001c181c722b */ /* 0x000fe20000000018 */
[----:B------:R-:W-:Y:S01]  /*0a90*/  SEL R25, R32, 0x63400000, !P1 ;  /* 0x6340000020197807 */ /* 0x000fe20004800000 */
[----:B------:R-:W-:-:S03]  /*0aa0*/  IMAD.MOV.U32 R24, RZ, RZ, R22 ;  /* 0x000000ffff187224 */ /* 0x000fc600078e0016 */
[----:B------:R-:W-:-:S03]  /*0ab0*/  LOP3.LUT R25, R25, 0x800fffff, R23, 0xf8, !PT ;  /* 0x800fffff19197812 */ /* 0x000fc600078ef817 */
[----:B------:R-:W-:-:S03]  /*0ac0*/  DFMA R26, R28, -R18, 1 ;  /* 0x3ff000001c1a742b */ /* 0x000fc60000000812 */
[----:B------:R-:W-:-:S05]  /*0ad0*/  @!P2 DFMA R24, R24, 2, -R30 ;  /* 0x400000001818a82b */ /* 0x000fca000000081e */
[----:B------:R-:W-:-:S05]  /*0ae0*/  DFMA R26, R28, R26, R28 ;  /* 0x0000001a1c1a722b */ /* 0x000fca000000001c */
[----:B------:R-:W-:-:S03]  /*0af0*/  @!P2 LOP3.LUT R33, R25, 0x7ff00000, RZ, 0xc0, !PT ;  /* 0x7ff000001921a812 */ /* 0x000fc600078ec0ff */
[----:B------:R-:W-:Y:S02]  /*0b00*/  DMUL R28, R26, R24 ;  /* 0x000000181a1c7228 */ /* 0x000fe40000000000 */
[----:B------:R-:W-:-:S05]  /*0b10*/  VIADD R35, R33, 0xffffffff ;  /* 0xffffffff21237836 */ /* 0x000fca0000000000 */
[----:B------:R-:W-:Y:S01]  /*0b20*/  ISETP.GT.U32.AND P0, PT, R35, 0x7feffffe, PT ;  /* 0x7feffffe2300780c */ /* 0x000fe20003f04070 */
[----:B------:R-:W-:Y:S01]  /*0b30*/  VIADD R35, R34, 0xffffffff ;  /* 0xffffffff22237836 */ /* 0x000fe20000000000 */
[----:B------:R-:W-:-:S04]  /*0b40*/  DFMA R30, R28, -R18, R24 ;  /* 0x800000121c1e722b */ /* 0x000fc80000000018 */
[----:B------:R-:W-:-:S04]  /*0b50*/  ISETP.GT.U32.OR P0, PT, R35, 0x7feffffe, P0 ;  /* 0x7feffffe2300780c */ /* 0x000fc80000704470 */
[----:B------:R-:W-:-:S09]  /*0b60*/  DFMA R30, R26, R30, R28 ;  /* 0x0000001e1a1e722b */ /* 0x000fd2000000001c */
[----:B------:R-:W-:Y:S05]  /*0b70*/  @P0 BRA `(.L_x_12) ;  /* 0x00000000006c0947 */ /* 0x000fea0003800000 */
[----:B------:R-:W-:-:S04]  /*0b80*/  LOP3.LUT R26, R21, 0x7ff00000, RZ, 0xc0, !PT ;  /* 0x7ff00000151a7812 */ /* 0x000fc800078ec0ff */
[CC--:B------:R-:W-:Y:S02]  /*0b90*/  VIADDMNMX R22, R9.reuse, -R26.reuse, 0xb9600000, !PT ;  /* 0xb960000009167446 */ /* 0x0c0fe4000780091a */
[----:B------:R-:W-:Y:S02]  /*0ba0*/  ISETP.GE.U32.AND P0, PT, R9, R26, PT ;  /* 0x0000001a0900720c */ /* 0x000fe40003f06070 */
[----:B------:R-:W-:Y:S02]  /*0bb0*/  VIMNMX R9, PT, PT, R22, 0x46a00000, PT ;  /* 0x46a0000016097848 */ /* 0x000fe40003fe0100 */
[----:B------:R-:W-:Y:S02]  /*0bc0*/  SEL R32, R32, 0x63400000, !P0 ;  /* 0x6340000020207807 */ /* 0x000fe40004000000 */
[----:B------:R-:W-:-:S03]  /*0bd0*/  MOV R22, RZ ;  /* 0x000000ff00167202 */ /* 0x000fc60000000f00 */
[----:B------:R-:W-:-:S04]  /*0be0*/  IMAD.IADD R9, R9, 0x1, -R32 ;  /* 0x0000000109097824 */ /* 0x000fc800078e0a20 */
[----:B------:R-:W-:-:S06]  /*0bf0*/  VIADD R23, R9, 0x7fe00000 ;  /* 0x7fe0000009177836 */ /* 0x000fcc0000000000 */
[----:B------:R-:W-:-:S10]  /*0c00*/  DMUL R26, R30, R22 ;  /* 0x000000161e1a7228 */ /* 0x000fd40000000000 */
[----:B------:R-:W-:-:S13]  /*0c10*/  FSETP.GTU.AND P0, PT, |R27|, 1.469367938527859385e-39, PT ;  /* 0x001000001b00780b */ /* 0x000fda0003f0c200 */
[----:B------:R-:W-:Y:S05]  /*0c20*/  @P0 BRA `(.L_x_13) ;  /* 0x0000000000940947 */ /* 0x000fea0003800000 */
[----:B------:R-:W-:Y:S01]  /*0c30*/  DFMA R18, R30, -R18, R24 ;  /* 0x800000121e12722b */ /* 0x000fe20000000018 */
[----:B------:R-:W-:-:S09]  /*0c40*/  IMAD.MOV.U32 R22, RZ, RZ, RZ ;  /* 0x000000ffff167224 */ /* 0x000fd200078e00ff */
[C---:B------:R-:W-:Y:S02]  /*0c50*/  FSETP.NEU.AND P0, PT, R19.reuse, RZ, PT ;  /* 0x000000ff1300720b */ /* 0x040fe40003f0d000 */
[----:B------:R-:W-:-:S04]  /*0c60*/  LOP3.LUT R21, R19, 0x80000000, R21, 0x48, !PT ;  /* 0x8000000013157812 */ /* 0x000fc800078e4815 */
[----:B------:R-:W-:-:S07]  /*0c70*/  LOP3.LUT R23, R21, R23, RZ, 0xfc, !PT ;  /* 0x0000001715177212 */ /* 0x000fce00078efcff */
[----:B------:R-:W-:Y:S05]  /*0c80*/  @!P0 BRA `(.L_x_13) ;  /* 0x00000000007c8947 */ /* 0x000fea0003800000 */
[----:B------:R-:W-:Y:S01]  /*0c90*/  IMAD.MOV R19, RZ, RZ, -R9 ;  /* 0x000000ffff137224 */ /* 0x000fe200078e0a09 */
[----:B------:R-:W-:Y:S01]  /*0ca0*/  DMUL.RP R22, R30, R22 ;  /* 0x000000161e167228 */ /* 0x000fe20000008000 */
[----:B------:R-:W-:Y:S01]  /*0cb0*/  IMAD.MOV.U32 R18, RZ, RZ, RZ ;  /* 0x000000ffff127224 */ /* 0x000fe200078e00ff */
[----:B------:R-:W-:-:S05]  /*0cc0*/  IADD3 R9, PT, PT, -R9, -0x43300000, RZ ;  /* 0xbcd0000009097810 */ /* 0x000fca0007ffe1ff */
[----:B------:R-:W-:-:S03]  /*0cd0*/  DFMA R18, R26, -R18, R30 ;  /* 0x800000121a12722b */ /* 0x000fc6000000001e */
[----:B------:R-:W-:-:S07]  /*0ce0*/  LOP3.LUT R21, R23, R21, RZ, 0x3c, !PT ;  /* 0x0000001517157212 */ /* 0x000fce00078e3cff */
[----:B------:R-:W-:-:S04]  /*0cf0*/  FSETP.NEU.AND P0, PT, |R19|, R9, PT ;  /* 0x000000091300720b */ /* 0x000fc80003f0d200 */
[----:B------:R-:W-:Y:S02]  /*0d00*/  FSEL R26, R22, R26, !P0 ;  /* 0x0000001a161a7208 */ /* 0x000fe40004000000 */
[----:B------:R-:W-:Y:S01]  /*0d10*/  FSEL R27, R21, R27, !P0 ;  /* 0x0000001b151b7208 */ /* 0x000fe20004000000 */
[----:B------:R-:W-:Y:S06]  /*0d20*/  BRA `(.L_x_13) ;  /* 0x0000000000547947 */ /* 0x000fec0003800000 */
.L_x_12:
[----:B------:R-:W-:-:S14]  /*0d30*/  DSETP.NAN.AND P0, PT, R22, R22, PT ;  /* 0x000000161600722a */ /* 0x000fdc0003f08000 */
[----:B------:R-:W-:Y:S05]  /*0d40*/  @P0 BRA `(.L_x_14) ;  /* 0x0000000000440947 */ /* 0x000fea0003800000 */
[----:B------:R-:W-:-:S14]  /*0d50*/  DSETP.NAN.AND P0, PT, R20, R20, PT ;  /* 0x000000141400722a */ /* 0x000fdc0003f08000 */
[----:B------:R-:W-:Y:S05]  /*0d60*/  @P0 BRA `(.L_x_15) ;  /* 0x0000000000300947 */ /* 0x000fea0003800000 */
[----:B------:R-:W-:Y:S01]  /*0d70*/  ISETP.NE.AND P0, PT, R33, R34, PT ;  /* 0x000000222100720c */ /* 0x000fe20003f05270 */
[----:B------:R-:W-:Y:S01]  /*0d80*/  IMAD.MOV.U32 R26, RZ, RZ, 0x0 ;  /* 0x00000000ff1a7424 */ /* 0x000fe200078e00ff */
[----:B------:R-:W-:-:S11]  /*0d90*/  MOV R27, 0xfff80000 ;  /* 0xfff80000001b7802 */ /* 0x000fd60000000f00 */
[----:B------:R-:W-:Y:S05]  /*0da0*/  @!P0 BRA `(.L_x_13) ;  /* 0x0000000000348947 */ /* 0x000fea0003800000 */
[----:B------:R-:W-:Y:S02]  /*0db0*/  ISETP.NE.AND P0, PT, R33, 0x7ff00000, PT ;  /* 0x7ff000002100780c */ /* 0x000fe40003f05270 */
[----:B------:R-:W-:Y:S02]  /*0dc0*/  LOP3.LUT R27, R23, 0x80000000, R21, 0x48, !PT ;  /* 0x80000000171b7812 */ /* 0x000fe400078e4815 */
[----:B------:R-:W-:-:S13]  /*0dd0*/  ISETP.EQ.OR P0, PT, R34, RZ, !P0 ;  /* 0x000000ff2200720c */ /* 0x000fda0004702670 */
[----:B------:R-:W-:Y:S01]  /*0de0*/  @P0 LOP3.LUT R9, R27, 0x7ff00000, RZ, 0xfc, !PT ;  /* 0x7ff000001b090812 */ /* 0x000fe200078efcff */
[----:B------:R-:W-:Y:S02]  /*0df0*/  @!P0 IMAD.MOV.U32 R26, RZ, RZ, RZ ;  /* 0x000000ffff1a8224 */ /* 0x000fe400078e00ff */
[----:B------:R-:W-:Y:S02]  /*0e00*/  @P0 IMAD.MOV.U32 R26, RZ, RZ, RZ ;  /* 0x000000ffff1a0224 */ /* 0x000fe400078e00ff */
[----:B------:R-:W-:Y:S01]  /*0e10*/  @P0 IMAD.MOV.U32 R27, RZ, RZ, R9 ;  /* 0x000000ffff1b0224 */ /* 0x000fe200078e0009 */
[----:B------:R-:W-:Y:S06]  /*0e20*/  BRA `(.L_x_13) ;  /* 0x0000000000147947 */ /* 0x000fec0003800000 */
.L_x_15:
[----:B------:R-:W-:Y:S01]  /*0e30*/  LOP3.LUT R27, R21, 0x80000, RZ, 0xfc, !PT ;  /* 0x00080000151b7812 */ /* 0x000fe200078efcff */
[----:B------:R-:W-:Y:S01]  /*0e40*/  IMAD.MOV.U32 R26, RZ, RZ, R20 ;  /* 0x000000ffff1a7224 */ /* 0x000fe200078e0014 */
[----:B------:R-:W-:Y:S06]  /*0e50*/  BRA `(.L_x_13) ;  /* 0x0000000000087947 */ /* 0x000fec0003800000 */
.L_x_14:
[----:B------:R-:W-:Y:S02]  /*0e60*/  LOP3.LUT R27, R23, 0x80000, RZ, 0xfc, !PT ;  /* 0x00080000171b7812 */ /* 0x000fe400078efcff */
[----:B------:R-:W-:-:S07]  /*0e70*/  MOV R26, R22 ;  /* 0x00000016001a7202 */ /* 0x000fce0000000f00 */
.L_x_13:
[----:B------:R-:W-:Y:S05]  /*0e80*/  BSYNC.RECONVERGENT B1 ;  /* 0x0000000000017941 */ /* 0x000fea0003800200 */
.L_x_11:
[----:B------:R-:W-:Y:S02]  /*0e90*/  IMAD.MOV.U32 R18, RZ, RZ, R0 ;  /* 0x000000ffff127224 */ /* 0x000fe400078e0000 */
[----:B------:R-:W-:-:S04]  /*0ea0*/  IMAD.MOV.U32 R19, RZ, RZ, 0x0 ;  /* 0x00000000ff137424 */ /* 0x000fc800078e00ff */
[----:B------:R-:W-:Y:S05]  /*0eb0*/  RET.REL.NODEC R18 `(_Z15thermalEquationPA400_A400_dS1_S1_S1_ddddd) ;  /* 0xfffffff012507950 */ /* 0x000fea0003c3ffff */
.L_x_16:
        /* <DEDUP_REMOVED lines=12> */
.L_x_76:


//--------------------- .text._Z21boundaryConditionsPhiPA400_A400_d --------------------------
	.section	.text._Z21boundaryConditionsPhiPA400_A400_d,"ax",@progbits
	.align	128
        .global         _Z21boundaryConditionsPhiPA400_A400_d
        .type           _Z21boundaryConditionsPhiPA400_A400_d,@function
        .size           _Z21boundaryConditionsPhiPA400_A400_d,(.L_x_82 - _Z21boundaryConditionsPhiPA400_A400_d)
        .other          _Z21boundaryConditionsPhiPA400_A400_d,@"STO_CUDA_ENTRY STV_DEFAULT"
_Z21boundaryConditionsPhiPA400_A400_d:
.text._Z21boundaryConditionsPhiPA400_A400_d:
        /* <DEDUP_REMOVED lines=19> */
[----:B------:R-:W-:-:S13]  /*0130*/  ISETP.NE.AND P0, PT, R9, RZ, PT ;  /* 0x000000ff0900720c */ /* 0x000fda0003f05270 */
[----:B------:R-:W1:Y:S01]  /*0140*/  @!P0 LDC.64 R4, c[0x0][0x380] ;  /* 0x0000e000ff048b82 */ /* 0x000e620000000a00 */
[----:B------:R-:W-:Y:S02]  /*0150*/  @!P0 MOV R6, 0x0 ;  /* 0x0000000000068802 */ /* 0x000fe40000000f00 */
[----:B------:R-:W-:Y:S01]  /*0160*/  @!P0 MOV R7, 0xbff00000 ;  /* 0xbff0000000078802 */ /* 0x000fe20000000f00 */
[----:B-1----:R-:W-:-:S04]  /*0170*/  @!P0 IMAD.WIDE.U32 R4, R0, 0xc80, R4 ;  /* 0x00000c8000048825 */ /* 0x002fc800078e0004 */
[----:B------:R-:W-:-:S05]  /*0180*/  @!P0 IMAD.WIDE.U32 R4, R3, 0x8, R4 ;  /* 0x0000000803048825 */ /* 0x000fca00078e0004 */
[----:B0-----:R0:W-:Y:S01]  /*0190*/  @!P0 STG.E.64 desc[UR4][R4.64], R6 ;  /* 0x0000000604008986 */ /* 0x0011e2000c101b04 */
[----:B------:R-:W-:Y:S05]  /*01a0*/  @!P0 EXIT ;  /* 0x000000000000894d */ /* 0x000fea0003800000 */
[----:B------:R-:W-:-:S13]  /*01b0*/  ISETP.NE.AND P0, PT, R0, 0x18f, PT ;  /* 0x0000018f0000780c */ /* 0x000fda0003f05270 */
[----:B------:R-:W-:Y:S05]  /*01c0*/  @!P0 BRA `(.L_x_18) ;  /* 0x0000000000688947 */ /* 0x000fea0003800000 */
[----:B------:R-:W-:-:S13]  /*01d0*/  ISETP.NE.AND P0, PT, R0, RZ, PT ;  /* 0x000000ff0000720c */ /* 0x000fda0003f05270 */
[----:B0-----:R-:W0:Y:S01]  /*01e0*/  @!P0 LDC.64 R4, c[0x0][0x380] ;  /* 0x0000e000ff048b82 */ /* 0x001e220000000a00 */
[----:B------:R-:W-:Y:S01]  /*01f0*/  @!P0 MOV R6, 0x0 ;  /* 0x0000000000068802 */ /* 0x000fe20000000f00 */
[----:B------:R-:W-:Y:S02]  /*0200*/  @!P0 IMAD.MOV.U32 R7, RZ, RZ, -0x40100000 ;  /* 0xbff00000ff078424 */ /* 0x000fe400078e00ff */
[----:B0-----:R-:W-:-:S04]  /*0210*/  @!P0 IMAD.WIDE.U32 R4, R9, 0x138800, R4 ;  /* 0x0013880009048825 */ /* 0x001fc800078e0004 */
[----:B------:R-:W-:-:S05]  /*0220*/  @!P0 IMAD.WIDE.U32 R4, R3, 0x8, R4 ;  /* 0x0000000803048825 */ /* 0x000fca00078e0004 */
[----:B------:R0:W-:Y:S01]  /*0230*/  @!P0 STG.E.64 desc[UR4][R4.64], R6 ;  /* 0x0000000604008986 */ /* 0x0001e2000c101b04 */
[----:B------:R-:W-:Y:S05]  /*0240*/  @!P0 EXIT ;  /* 0x000000000000894d */ /* 0x000fea0003800000 */
[----:B------:R-:W-:-:S13]  /*0250*/  ISETP.NE.AND P0, PT, R3, 0x18f, PT ;  /* 0x0000018f0300780c */ /* 0x000fda0003f05270 */
[----:B------:R-:W-:Y:S05]  /*0260*/  @!P0 BRA `(.L_x_19) ;  /* 0x0000000000248947 */ /* 0x000fea0003800000 */
[----:B------:R-:W-:-:S13]  /*0270*/  ISETP.NE.AND P0, PT, R3, RZ, PT ;  /* 0x000000ff0300720c */ /* 0x000fda0003f05270 */
[----:B------:R-:W-:Y:S05]  /*0280*/  @P0 EXIT ;  /* 0x000000000000094d */ /* 0x000fea0003800000 */
[----:B------:R-:W1:Y:S01]  /*0290*/  LDC.64 R2, c[0x0][0x380] ;  /* 0x0000e000ff027b82 */ /* 0x000e620000000a00 */
[----:B0-----:R-:W-:Y:S01]  /*02a0*/  HFMA2 R4, -RZ, RZ, 0, 0 ;  /* 0x00000000ff047431 */ /* 0x001fe200000001ff */
[----:B------:R-:W-:Y:S01]  /*02b0*/  MOV R5, 0xbff00000 ;  /* 0xbff0000000057802 */ /* 0x000fe20000000f00 */
[----:B-1----:R-:W-:-:S04]  /*02c0*/  IMAD.WIDE.U32 R2, R9, 0x138800, R2 ;  /* 0x0013880009027825 */ /* 0x002fc800078e0002 */
[----:B------:R-:W-:-:S05]  /*02d0*/  IMAD.WIDE.U32 R2, R0, 0xc80, R2 ;  /* 0x00000c8000027825 */ /* 0x000fca00078e0002 */
[----:B------:R-:W-:Y:S01]  /*02e0*/  STG.E.64 desc[UR4][R2.64], R4 ;  /* 0x0000000402007986 */ /* 0x000fe2000c101b04 */
[----:B------:R-:W-:Y:S05]  /*02f0*/  EXIT ;  /* 0x000000000000794d */ /* 0x000fea0003800000 */
.L_x_19:
[----:B------:R-:W1:Y:S01]  /*0300*/  LDC.64 R2, c[0x0][0x380] ;  /* 0x0000e000ff027b82 */ /* 0x000e620000000a00 */
[----:B0-----:R-:W-:Y:S02]  /*0310*/  HFMA2 R5, -RZ, RZ, -1.984375, 0 ;  /* 0xbff00000ff057431 */ /* 0x001fe400000001ff */
[----:B------:R-:W-:Y:S02]  /*0320*/  IMAD.MOV.U32 R4, RZ, RZ, 0x0 ;  /* 0x00000000ff047424 */ /* 0x000fe400078e00ff */
[----:B-1----:R-:W-:-:S04]  /*0330*/  IMAD.WIDE.U32 R2, R9, 0x138800, R2 ;  /* 0x0013880009027825 */ /* 0x002fc800078e0002 */
[----:B------:R-:W-:-:S05]  /*0340*/  IMAD.WIDE.U32 R2, R0, 0xc80, R2 ;  /* 0x00000c8000027825 */ /* 0x000fca00078e0002 */
[----:B------:R-:W-:Y:S01]  /*0350*/  STG.E.64 desc[UR4][R2.64+0xc78], R4 ;  /* 0x000c780402007986 */ /* 0x000fe2000c101b04 */
[----:B------:R-:W-:Y:S05]  /*0360*/  EXIT ;  /* 0x000000000000794d */ /* 0x000fea0003800000 */
.L_x_18:
[----:B0-----:R-:W0:Y:S01]  /*0370*/  LDC.64 R4, c[0x0][0x380] ;  /* 0x0000e000ff047b82 */ /* 0x001e220000000a00 */
[----:B------:R-:W-:Y:S01]  /*0380*/  MOV R6, 0x0 ;  /* 0x0000000000067802 */ /* 0x000fe20000000f00 */
[----:B------:R-:W-:Y:S02]  /*0390*/  IMAD.MOV.U32 R7, RZ, RZ, -0x40100000 ;  /* 0xbff00000ff077424 */ /* 0x000fe400078e00ff */
[----:B0-----:R-:W-:-:S04]  /*03a0*/  IMAD.WIDE.U32 R4, R9, 0x138800, R4 ;  /* 0x0013880009047825 */ /* 0x001fc800078e0004 */
[----:B------:R-:W-:-:S05]  /*03b0*/  IMAD.WIDE.U32 R4, R3, 0x8, R4 ;  /* 0x0000000803047825 */ /* 0x000fca00078e0004 */
[----:B------:R-:W-:Y:S01]  /*03c0*/  STG.E.64 desc[UR4][R4.64+0x137b80], R6 ;  /* 0x137b800604007986 */ /* 0x000fe2000c101b04 */
[----:B------:R-:W-:Y:S05]  /*03d0*/  EXIT ;  /* 0x000000000000794d */ /* 0x000fea0003800000 */
.L_x_17:
[----:B------:R-:W1:Y:S02]  /*03e0*/  LDC.64 R4, c[0x0][0x380] ;  /* 0x0000e000ff047b82 */ /* 0x000e640000000a00 */
[----:B-1----:R-:W-:-:S04]  /*03f0*/  IMAD.WIDE.U32 R4, R0, 0xc80, R4 ;  /* 0x00000c8000047825 */ /* 0x002fc800078e0004 */
[----:B------:R-:W-:-:S03]  /*0400*/  IMAD.WIDE.U32 R4, R3, 0x8, R4 ;  /* 0x0000000803047825 */ /* 0x000fc600078e0004 */
[----:B------:R-:W-:Y:S01]  /*0410*/  IADD3 R2, P0, PT, R4, 0x1e000000, RZ ;  /* 0x1e00000004027810 */ /* 0x000fe20007f1e0ff */
[----:B------:R-:W-:-:S03]  /*0420*/  HFMA2 R4, -RZ, RZ, 0, 0 ;  /* 0x00000000ff047431 */ /* 0x000fc600000001ff */
[----:B------:R-:W-:Y:S02]  /*0430*/  IADD3.X R3, PT, PT, RZ, R5, RZ, P0, !PT ;  /* 0x00000005ff037210 */ /* 0x000fe400007fe4ff */
[----:B------:R-:W-:-:S05]  /*0440*/  MOV R5, 0xbff00000 ;  /* 0xbff0000000057802 */ /* 0x000fca0000000f00 */
[----:B0-----:R-:W-:Y:S01]  /*0450*/  STG.E.64 desc[UR4][R2.64+0x70f800], R4 ;  /* 0x70f8000402007986 */ /* 0x001fe2000c101b04 */
[----:B------:R-:W-:Y:S05]  /*0460*/  EXIT ;  /* 0x000000000000794d */ /* 0x000fea0003800000 */
.L_x_20:
        /* <DEDUP_REMOVED lines=9> */
.L_x_82:


//--------------------- .text._Z9allenCahnPA400_A400_dS1_S1_S1_S1_S1_dddddddd --------------------------
	.section	.text._Z9allenCahnPA400_A400_dS1_S1_S1_S1_S1_dddddddd,"ax",@progbits
	.align	128
        .global         _Z9allenCahnPA400_A400_dS1_S1_S1_S1_S1_dddddddd
        .type           _Z9allenCahnPA400_A400_dS1_S1_S1_S1_S1_dddddddd,@function
        .size           _Z9allenCahnPA400_A400_dS1_S1_S1_S1_S1_dddddddd,(.L_x_77 - _Z9allenCahnPA400_A400_dS1_S1_S1_S1_S1_dddddddd)
        .other          _Z9allenCahnPA400_A400_dS1_S1_S1_S1_S1_dddddddd,@"STO_CUDA_ENTRY STV_DEFAULT"
_Z9allenCahnPA400_A400_dS1_S1_S1_S1_S1_dddddddd:
.text._Z9allenCahnPA400_A400_dS1_S1_S1_S1_S1_dddddddd:
        /* <DEDUP_REMOVED lines=22> */
[----:B------:R-:W2:Y:S01]  /*0160*/  LDC.64 R14, c[0x0][0x3d8] ;  /* 0x0000f600ff0e7b82 */ /* 0x000ea20000000a00 */
[----:B0-----:R-:W-:-:S04]  /*0170*/  IMAD.WIDE.U32 R2, R0, 0x138800, R4 ;  /* 0x0013880000027825 */ /* 0x001fc800078e0004 */
[----:B------:R-:W-:-:S04]  /*0180*/  IMAD.WIDE.U32 R4, R10, 0x138800, R4 ;  /* 0x001388000a047825 */ /* 0x000fc800078e0004 */
[----:B------:R-:W-:-:S04]  /*0190*/  IMAD.WIDE.U32 R6, R12, 0xc80, R2 ;  /* 0x00000c800c067825 */ /* 0x000fc800078e0002 */
[----:B------:R-:W-:-:S04]  /*01a0*/  IMAD.WIDE.U32 R2, R12, 0xc80, R4 ;  /* 0x00000c800c027825 */ /* 0x000fc800078e0004 */
[----:B------:R-:W-:-:S04]  /*01b0*/  IMAD.WIDE.U32 R8, R11, 0x8, R6 ;  /* 0x000000080b087825 */ /* 0x000fc800078e0006 */
[----:B------:R-:W-:Y:S02]  /*01c0*/  IMAD.WIDE.U32 R24, R11, 0x8, R2 ;  /* 0x000000080b187825 */ /* 0x000fe400078e0002 */
[----:B-1----:R-:W3:Y:S04]  /*01d0*/  LDG.E.64 R8, desc[UR10][R8.64] ;  /* 0x0000000a08087981 */ /* 0x002ee8000c1e1b00 */
[----:B------:R-:W3:Y:S01]  /*01e0*/  LDG.E.64 R6, desc[UR10][R24.64+0x138800] ;  /* 0x1388000a18067981 */ /* 0x000ee2000c1e1b00 */
[----:B--2---:R-:W-:Y:S01]  /*01f0*/  DADD R14, R14, R14 ;  /* 0x000000000e0e7229 */ /* 0x004fe2000000000e */
[----:B------:R-:W-:Y:S09]  /*0200*/  BSSY.RECONVERGENT B0, `(.L_x_21) ;  /* 0x000001f000007945 */ /* 0x000ff20003800200 */
[----:B------:R-:W-:-:S02]  /*0210*/  R2UR UR5, R15 ;  /* 0x000000000f0572ca */ /* 0x000fc400000e0000 */
[----:B------:R-:W-:Y:S01]  /*0220*/  R2UR UR4, R14 ;  /* 0x000000000e0472ca */ /* 0x000fe200000e0000 */
[----:B------:R-:W-:-:S10]  /*0230*/  IMAD.MOV.U32 R14, RZ, RZ, 0x1 ;  /* 0x00000001ff0e7424 */ /* 0x000fd400078e00ff */
[----:B------:R-:W0:Y:S01]  /*0240*/  MUFU.RCP64H R15, UR5 ;  /* 0x00000005000f7d08 */ /* 0x000e220008001800 */
[----:B------:R-:W-:Y:S01]  /*0250*/  MOV R17, UR5 ;  /* 0x0000000500117c02 */ /* 0x000fe20008000f00 */
[----:B------:R-:W-:Y:S01]  /*0260*/  IMAD.U32 R16, RZ, RZ, UR4 ;  /* 0x00000004ff107e24 */ /* 0x000fe2000f8e00ff */
[----:B------:R-:W-:Y:S01]  /*0270*/  MOV R19, UR5 ;  /* 0x0000000500137c02 */ /* 0x000fe20008000f00 */
[----:B------:R-:W-:-:S04]  /*0280*/  IMAD.U32 R18, RZ, RZ, UR4 ;  /* 0x00000004ff127e24 */ /* 0x000fc8000f8e00ff */
[----:B0-----:R-:W-:-:S08]  /*0290*/  DFMA R16, R14, -R16, 1 ;  /* 0x3ff000000e10742b */ /* 0x001fd00000000810 */
[----:B------:R-:W-:-:S08]  /*02a0*/  DFMA R16, R16, R16, R16 ;  /* 0x000000101010722b */ /* 0x000fd00000000010 */
[----:B------:R-:W-:-:S08]  /*02b0*/  DFMA R14, R14, R16, R14 ;  /* 0x000000100e0e722b */ /* 0x000fd0000000000e */
[----:B------:R-:W-:-:S08]  /*02c0*/  DFMA R18, R14, -R18, 1 ;  /* 0x3ff000000e12742b */ /* 0x000fd00000000812 */
[----:B------:R-:W-:Y:S02]  /*02d0*/  DFMA R18, R14, R18, R14 ;  /* 0x000000120e12722b */ /* 0x000fe4000000000e */
[----:B---3--:R-:W-:-:S08]  /*02e0*/  DADD R16, R6, -R8 ;  /* 0x0000000006107229 */ /* 0x008fd00000000808 */
[----:B------:R-:W-:Y:S02]  /*02f0*/  DMUL R8, R16, R18 ;  /* 0x0000001210087228 */ /* 0x000fe40000000000 */
[----:B------:R-:W-:-:S06]  /*0300*/  FSETP.GEU.AND P1, PT, |R17|, 6.5827683646048100446e-37, PT ;  /* 0x036000001100780b */ /* 0x000fcc0003f2e200 */
[----:B------:R-:W-:-:S08]  /*0310*/  DFMA R6, R8, -UR4, R16 ;  /* 0x8000000408067c2b */ /* 0x000fd00008000010 */
[----:B------:R-:W-:-:S10]  /*0320*/  DFMA R8, R18, R6, R8 ;  /* 0x000000061208722b */ /* 0x000fd40000000008 */
[----:B------:R-:W-:-:S05]  /*0330*/  FFMA R6, RZ, UR5, R9 ;  /* 0x00000005ff067c23 */ /* 0x000fca0008000009 */
[----:B------:R-:W-:-:S13]  /*0340*/  FSETP.GT.AND P0, PT, |R6|, 1.469367938527859385e-39, PT ;  /* 0x001000000600780b */ /* 0x000fda0003f04200 */
[----:B------:R-:W-:Y:S05]  /*0350*/  @P0 BRA P1, `(.L_x_22) ;  /* 0x0000000000240947 */ /* 0x000fea0000800000 */
[----:B------:R-:W-:Y:S01]  /*0360*/  IMAD.U32 R7, RZ, RZ, UR5 ;  /* 0x00000005ff077e24 */ /* 0x000fe2000f8e00ff */
[----:B------:R-:W-:Y:S01]  /*0370*/  MOV R6, UR4 ;  /* 0x0000000400067c02 */ /* 0x000fe20008000f00 */
[----:B------:R-:W-:Y:S01]  /*0380*/  IMAD.U32 R19, RZ, RZ, UR5 ;  /* 0x00000005ff137e24 */ /* 0x000fe2000f8e00ff */
[----:B------:R-:W-:Y:S01]  /*0390*/  MOV R14, 0x3d0 ;  /* 0x000003d0000e7802 */ /* 0x000fe20000000f00 */
[----:B------:R-:W-:Y:S02]  /*03a0*/  IMAD.U32 R18, RZ, RZ, UR4 ;  /* 0x00000004ff127e24 */ /* 0x000fe4000f8e00ff */
[----:B------:R-:W-:-:S07]  /*03b0*/  IMAD.MOV.U32 R19, RZ, RZ, R7 ;  /* 0x000000ffff137224 */ /* 0x000fce00078e0007 */
[----:B------:R-:W-:Y:S05]  /*03c0*/  CALL.REL.NOINC `($__internal_1_$__cuda_sm20_div_rn_f64_full) ;  /* 0x0000001000e47944 */ /* 0x000fea0003c00000 */
[----:B------:R-:W-:Y:S01]  /*03d0*/  MOV R8, R30 ;  /* 0x0000001e00087202 */ /* 0x000fe20000000f00 */
[----:B------:R-:W-:-:S07]  /*03e0*/  IMAD.MOV.U32 R9, RZ, RZ, R31 ;  /* 0x000000ffff097224 */ /* 0x000fce00078e001f */
.L_x_22:
[----:B------:R-:W-:Y:S05]  /*03f0*/  BSYNC.RECONVERGENT B0 ;  /* 0x0000000000007941 */ /* 0x000fea0003800200 */
.L_x_21:
[----:B------:R-:W-:Y:S01]  /*0400*/  VIADD R13, R12, 0xffffffff ;  /* 0xffffffff0c0d7836 */ /* 0x000fe20000000000 */
[----:B------:R-:W0:Y:S03]  /*0410*/  LDC.64 R14, c[0x0][0x3e0] ;  /* 0x0000f800ff0e7b82 */ /* 0x000e260000000a00 */
[----:B------:R-:W-:-:S04]  /*0420*/  IMAD.WIDE.U32 R4, R13, 0xc80, R4 ;  /* 0x00000c800d047825 */ /* 0x000fc800078e0004 */
[----:B------:R-:W-:Y:S02]  /*0430*/  IMAD.WIDE.U32 R6, R11, 0x8, R4 ;  /* 0x000000080b067825 */ /* 0x000fe400078e0004 */
[----:B------:R-:W2:Y:S04]  /*0440*/  LDG.E.64 R4, desc[UR10][R24.64+0xc80] ;  /* 0x000c800a18047981 */ /* 0x000ea8000c1e1b00 */
[----:B------:R-:W2:Y:S01]  /*0450*/  LDG.E.64 R6, desc[UR10][R6.64] ;  /* 0x0000000a06067981 */ /* 0x000ea2000c1e1b00 */
[----:B------:R-:W-:Y:S01]  /*0460*/  BSSY.RECONVERGENT B0, `(.L_x_23) ;  /* 0x0000020000007945 */ /* 0x000fe20003800200 */
[----:B0-----:R-:W-:-:S10]  /*0470*/  DADD R14, R14, R14 ;  /* 0x000000000e0e7229 */ /* 0x001fd4000000000e */
[----:B------:R-:W-:Y:S02]  /*0480*/  R2UR UR7, R15 ;  /* 0x000000000f0772ca */ /* 0x000fe400000e0000 */
[----:B------:R-:W-:Y:S01]  /*0490*/  R2UR UR6, R14 ;  /* 0x000000000e0672ca */ /* 0x000fe200000e0000 */
[----:B------:R-:W-:-:S10]  /*04a0*/  IMAD.MOV.U32 R14, RZ, RZ, 0x1 ;  /* 0x00000001ff0e7424 */ /* 0x000fd400078e00ff */
[----:B------:R-:W0:Y:S01]  /*04b0*/  MUFU.RCP64H R15, UR7 ;  /* 0x00000007000f7d08 */ /* 0x000e220008001800 */
[----:B------:R-:W-:Y:S01]  /*04c0*/  IMAD.U32 R17, RZ, RZ, UR7 ;  /* 0x00000007ff117e24 */ /* 0x000fe2000f8e00ff */
[----:B------:R-:W-:Y:S01]  /*04d0*/  MOV R16, UR6 ;  /* 0x0000000600107c02 */ /* 0x000fe20008000f00 */
[----:B------:R-:W-:Y:S01]  /*04e0*/  IMAD.U32 R19, RZ, RZ, UR7 ;  /* 0x00000007ff137e24 */ /* 0x000fe2000f8e00ff */
[----:B------:R-:W-:-:S04]  /*04f0*/  MOV R18, UR6 ;  /* 0x0000000600127c02 */ /* 0x000fc80008000f00 */
[----:B0-----:R-:W-:-:S08]  /*0500*/  DFMA R16, R14, -R16, 1 ;  /* 0x3ff000000e10742b */ /* 0x001fd00000000810 */
[----:B------:R-:W-:-:S08]  /*0510*/  DFMA R16, R16, R16, R16 ;  /* 0x000000101010722b */ /* 0x000fd00000000010 */
[----:B------:R-:W-:-:S08]  /*0520*/  DFMA R14, R14, R16, R14 ;  /* 0x000000100e0e722b */ /* 0x000fd0000000000e */
[----:B------:R-:W-:-:S08]  /*0530*/  DFMA R18, R14, -R18, 1 ;  /* 0x3ff000000e12742b */ /* 0x000fd00000000812 */
[----:B------:R-:W-:Y:S02]  /*0540*/  DFMA R18, R14, R18, R14 ;  /* 0x000000120e12722b */ /* 0x000fe4000000000e */
[----:B--2---:R-:W-:-:S08]  /*0550*/  DADD R16, R4, -R6 ;  /* 0x0000000004107229 */ /* 0x004fd00000000806 */
        /* <DEDUP_REMOVED lines=11> */
[----:B------:R-:W-:Y:S01]  /*0610*/  IMAD.U32 R4, RZ, RZ, UR6 ;  /* 0x00000006ff047e24 */ /* 0x000fe2000f8e00ff */
[----:B------:R-:W-:-:S07]  /*0620*/  MOV R19, R5 ;  /* 0x0000000500137202 */ /* 0x000fce0000000f00 */
[----:B------:R-:W-:Y:S05]  /*0630*/  CALL.REL.NOINC `($__internal_1_$__cuda_sm20_div_rn_f64_full) ;  /* 0x0000001000487944 */ /* 0x000fea0003c00000 */
[----:B------:R-:W-:Y:S02]  /*0640*/  IMAD.MOV.U32 R6, RZ, RZ, R30 ;  /* 0x000000ffff067224 */ /* 0x000fe400078e001e */
[----:B------:R-:W-:-:S07]  /*0650*/  IMAD.MOV.U32 R7, RZ, RZ, R31 ;  /* 0x000000ffff077224 */ /* 0x000fce00078e001f */
.L_x_24:
[----:B------:R-:W-:Y:S05]  /*0660*/  BSYNC.RECONVERGENT B0 ;  /* 0x0000000000007941 */ /* 0x000fea0003800200 */
.L_x_23:
[----:B------:R-:W-:Y:S01]  /*0670*/  IADD3 R15, PT, PT, R11, -0x1, RZ ;  /* 0xffffffff0b0f7810 */ /* 0x000fe20007ffe0ff */
[----:B------:R-:W2:Y:S01]  /*0680*/  LDG.E.64 R16, desc[UR10][R24.64+0x8] ;  /* 0x0000080a18107981 */ /* 0x000ea2000c1e1b00 */
[----:B------:R-:W0:Y:S03]  /*0690*/  LDC.64 R4, c[0x0][0x3e8] ;  /* 0x0000fa00ff047b82 */ /* 0x000e260000000a00 */
[----:B------:R-:W-:-:S06]  /*06a0*/  IMAD.WIDE.U32 R2, R15, 0x8, R2 ;  /* 0x000000080f027825 */ /* 0x000fcc00078e0002 */
[----:B------:R-:W2:Y:S01]  /*06b0*/  LDG.E.64 R2, desc[UR10][R2.64] ;  /* 0x0000000a02027981 */ /* 0x000ea2000c1e1b00 */
[----:B0-----:R-:W-:-:S10]  /*06c0*/  DADD R4, R4, R4 ;  /* 0x0000000004047229 */ /* 0x001fd40000000004 */
[----:B------:R-:W-:Y:S02]  /*06d0*/  R2UR UR9, R5 ;  /* 0x00000000050972ca */ /* 0x000fe400000e0000 */
[----:B------:R-:W-:-:S11]  /*06e0*/  R2UR UR8, R4 ;  /* 0x00000000040872ca */ /* 0x000fd600000e0000 */
[----:B------:R-:W0:Y:S01]  /*06f0*/  MUFU.RCP64H R5, UR9 ;  /* 0x0000000900057d08 */ /* 0x000e220008001800 */
[----:B------:R-:W-:Y:S01]  /*0700*/  IMAD.U32 R19, RZ, RZ, UR9 ;  /* 0x00000009ff137e24 */ /* 0x000fe2000f8e00ff */
[----:B------:R-:W-:Y:S01]  /*0710*/  MOV R4, 0x1 ;  /* 0x0000000100047802 */ /* 0x000fe20000000f00 */
[----:B------:R-:W-:-:S06]  /*0720*/  IMAD.U32 R18, RZ, RZ, UR8 ;  /* 0x00000008ff127e24 */ /* 0x000fcc000f8e00ff */
[----:B0-----:R-:W-:-:S08]  /*0730*/  DFMA R18, R4, -R18, 1 ;  /* 0x3ff000000412742b */ /* 0x001fd00000000812 */
[----:B------:R-:W-:-:S08]  /*0740*/  DFMA R18, R18, R18, R18 ;  /* 0x000000121212722b */ /* 0x000fd00000000012 */
[----:B------:R-:W-:Y:S01]  /*0750*/  DFMA R18, R4, R18, R4 ;  /* 0x000000120412722b */ /* 0x000fe20000000004 */
[----:B------:R-:W-:Y:S02]  /*0760*/  IMAD.U32 R4, RZ, RZ, UR8 ;  /* 0x00000008ff047e24 */ /* 0x000fe4000f8e00ff */
[----:B------:R-:W-:-:S06]  /*0770*/  IMAD.U32 R5, RZ, RZ, UR9 ;  /* 0x00000009ff057e24 */ /* 0x000fcc000f8e00ff */
[----:B------:R-:W-:-:S08]  /*0780*/  DFMA R4, R18, -R4, 1 ;  /* 0x3ff000001204742b */ /* 0x000fd00000000804 */
[----:B------:R-:W-:Y:S01]  /*0790*/  DFMA R4, R18, R4, R18 ;  /* 0x000000041204722b */ /* 0x000fe20000000012 */
[----:B------:R-:W-:Y:S01]  /*07a0*/  BSSY.RECONVERGENT B0, `(.L_x_25) ;  /* 0x0000012000007945 */ /* 0x000fe20003800200 */
[----:B--2---:R-:W-:-:S08]  /*07b0*/  DADD R16, R16, -R2 ;  /* 0x0000000010107229 */ /* 0x004fd00000000802 */
[----:B------:R-:W-:-:S08]  /*07c0*/  DMUL R2, R16, R4 ;  /* 0x0000000410027228 */ /* 0x000fd00000000000 */
[----:B------:R-:W-:-:S08]  /*07d0*/  DFMA R18, R2, -UR8, R16 ;  /* 0x8000000802127c2b */ /* 0x000fd00008000010 */
[----:B------:R-:W-:Y:S01]  /*07e0*/  DFMA R4, R4, R18, R2 ;  /* 0x000000120404722b */ /* 0x000fe20000000002 */
[----:B------:R-:W-:-:S09]  /*07f0*/  FSETP.GEU.AND P1, PT, |R17|, 6.5827683646048100446e-37, PT ;  /* 0x036000001100780b */ /* 0x000fd20003f2e200 */
[----:B------:R-:W-:-:S05]  /*0800*/  FFMA R2, RZ, UR9, R5 ;  /* 0x00000009ff027c23 */ /* 0x000fca0008000005 */
[----:B------:R-:W-:-:S13]  /*0810*/  FSETP.GT.AND P0, PT, |R2|, 1.469367938527859385e-39, PT ;  /* 0x001000000200780b */ /* 0x000fda0003f04200 */
[----:B------:R-:W-:Y:S05]  /*0820*/  @P0 BRA P1, `(.L_x_26) ;  /* 0x0000000000240947 */ /* 0x000fea0000800000 */
[----:B------:R-:W-:Y:S01]  /*0830*/  MOV R3, UR9 ;  /* 0x0000000900037c02 */ /* 0x000fe20008000f00 */
[----:B------:R-:W-:Y:S01]  /*0840*/  IMAD.U32 R19, RZ, RZ, UR9 ;  /* 0x00000009ff137e24 */ /* 0x000fe2000f8e00ff */
[----:B------:R-:W-:Y:S01]  /*0850*/  MOV R18, UR8 ;  /* 0x0000000800127c02 */ /* 0x000fe20008000f00 */
[----:B------:R-:W-:Y:S01]  /*0860*/  IMAD.U32 R2, RZ, RZ, UR8 ;  /* 0x00000008ff027e24 */ /* 0x000fe2000f8e00ff */
[----:B------:R-:W-:Y:S01]  /*0870*/  MOV R14, 0x8a0 ;  /* 0x000008a0000e7802 */ /* 0x000fe20000000f00 */
[----:B------:R-:W-:-:S07]  /*0880*/  IMAD.MOV.U32 R19, RZ, RZ, R3 ;  /* 0x000000ffff137224 */ /* 0x000fce00078e0003 */
[----:B------:R-:W-:Y:S05]  /*0890*/  CALL.REL.NOINC `($__internal_1_$__cuda_sm20_div_rn_f64_full) ;  /* 0x0000000c00b07944 */ /* 0x000fea0003c00000 */
[----:B------:R-:W-:Y:S01]  /*08a0*/  IMAD.MOV.U32 R4, RZ, RZ, R30 ;  /* 0x000000ffff047224 */ /* 0x000fe200078e001e */
[----:B------:R-:W-:-:S07]  /*08b0*/  MOV R5, R31 ;  /* 0x0000001f00057202 */ /* 0x000fce0000000f00 */
.L_x_26:
[----:B------:R-:W-:Y:S05]  /*08c0*/  BSYNC.RECONVERGENT B0 ;  /* 0x0000000000007941 */ /* 0x000fea0003800200 */
.L_x_25:
[----:B------:R-:W5:Y:S01]  /*08d0*/  LDG.E.64 R24, desc[UR10][R24.64] ;  /* 0x0000000a18187981 */ /* 0x000f62000c1e1b00 */
[----:B------:R-:W-:Y:S01]  /*08e0*/  DSETP.NEU.AND P0, PT, R6, RZ, PT ;  /* 0x000000ff0600722a */ /* 0x000fe20003f0d000 */
[----:B------:R-:W-:Y:S01]  /*08f0*/  BSSY.RECONVERGENT B0, `(.L_x_27) ;  /* 0x0000043000007945 */ /* 0x000fe20003800200 */
[----:B------:R-:W-:-:S04]  /*0900*/  DSETP.EQ.AND P1, PT, R4, RZ, PT ;  /* 0x000000ff0400722a */ /* 0x000fc80003f22000 */
[----:B------:R-:W-:-:S14]  /*0910*/  DSETP.EQ.AND P0, PT, R8, RZ, !P0 ;  /* 0x000000ff0800722a */ /* 0x000fdc0004702000 */
[----:B------:R-:W-:Y:S05]  /*0920*/  @P0 BRA P1, `(.L_x_28) ;  /* 0x0000000000e40947 */ /* 0x000fea0000800000 */
[----:B------:R-:W0:Y:S01]  /*0930*/  LDC.64 R20, c[0x0][0x3b0] ;  /* 0x0000ec00ff147b82 */ /* 0x000e220000000a00 */
[----:B------:R-:W-:Y:S01]  /*0940*/  IMAD.MOV.U32 R22, RZ, RZ, 0x0 ;  /* 0x00000000ff167424 */ /* 0x000fe200078e00ff */
[----:B------:R-:W-:Y:S01]  /*0950*/  MOV R2, 0x1 ;  /* 0x0000000100027802 */ /* 0x000fe20000000f00 */
[----:B------:R-:W-:-:S06]  /*0960*/  IMAD.MOV.U32 R23, RZ, RZ, 0x3ff00000 ;  /* 0x3ff00000ff177424 */ /* 0x000fcc00078e00ff */
[----:B0-----:R-:W-:-:S06]  /*0970*/  DFMA R22, R20, -3, R22 ;  /* 0xc00800001416782b */ /* 0x001fcc0000000016 */
[----:B------:R-:W0:Y:S02]  /*0980*/  MUFU.RCP64H R3, R23 ;  /* 0x0000001700037308 */ /* 0x000e240000001800 */
[----:B0-----:R-:W-:-:S08]  /*0990*/  DFMA R16, -R22, R2, 1 ;  /* 0x3ff000001610742b */ /* 0x001fd00000000102 */
[----:B------:R-:W-:-:S08]  /*09a0*/  DFMA R16, R16, R16, R16 ;  /* 0x000000101010722b */ /* 0x000fd00000000010 */
[----:B------:R-:W-:Y:S02]  /*09b0*/  DFMA R2, R2, R16, R2 ;  /* 0x000000100202722b */ /* 0x000fe40000000002 */
[----:B------:R-:W-:-:S06]  /*09c0*/  DMUL R16, R20, 4 ;  /* 0x4010000014107828 */ /* 0x000fcc0000000000 */
[----:B------:R-:W-:-:S04]  /*09d0*/  DFMA R18, -R22, R2, 1 ;  /* 0x3ff000001612742b */ /* 0x000fc80000000102 */
[----:B------:R-:W-:-:S04]  /*09e0*/  FSETP.GEU.AND P1, PT, |R17|, 6.5827683646048100446e-37, PT ;  /* 0x036000001100780b */ /* 0x000fc80003f2e200 */
[----:B------:R-:W-:-:S08]  /*09f0*/  DFMA R2, R2, R18, R2 ;  /* 0x000000120202722b */ /* 0x000fd00000000002 */
[----:B------:R-:W-:-:S08]  /*0a00*/  DMUL R18, R16, R2 ;  /* 0x0000000210127228 */ /* 0x000fd00000000000 */
[----:B------:R-:W-:-:S08]  /*0a10*/  DFMA R20, -R22, R18, R16 ;  /* 0x000000121614722b */ /* 0x000fd00000000110 */
[----:B------:R-:W-:-:S10]  /*0a20*/  DFMA R2, R2, R20, R18 ;  /* 0x000000140202722b */ /* 0x000fd40000000012 */
[----:B------:R-:W-:-:S05]  /*0a30*/  FFMA R14, RZ, R23, R3 ;  /* 0x00000017ff0e7223 */ /* 0x000fca0000000003 */
[----:B------:R-:W-:-:S13]  /*0a40*/  FSETP.GT.AND P0, PT, |R14|, 1.469367938527859385e-39, PT ;  /* 0x001000000e00780b */ /* 0x000fda0003f04200 */
[----:B------:R-:W-:Y:S05]  /*0a50*/  @P0 BRA P1, `(.L_x_29) ;  /* 0x0000000000180947 */ /* 0x000fea0000800000 */
[----:B------:R-:W-:Y:S01]  /*0a60*/  IMAD.MOV.U32 R18, RZ, RZ, R22 ;  /* 0x000000ffff127224 */ /* 0x000fe200078e0016 */
[----:B------:R-:W-:Y:S01]  /*0a70*/  MOV R14, 0xaa0 ;  /* 0x00000aa0000e7802 */ /* 0x000fe20000000f00 */
[----:B------:R-:W-:-:S07]  /*0a80*/  IMAD.MOV.U32 R19, RZ, RZ, R23 ;  /* 0x000000ffff137224 */ /* 0x000fce00078e0017 */
[----:B-----5:R-:W-:Y:S05]  /*0a90*/  CALL.REL.NOINC `($__internal_1_$__cuda_sm20_div_rn_f64_full) ;  /* 0x0000000c00307944 */ /* 0x020fea0003c00000 */
[----:B------:R-:W-:Y:S01]  /*0aa0*/  MOV R2, R30 ;  /* 0x0000001e00027202 */ /* 0x000fe20000000f00 */
[----:B------:R-:W-:-:S07]  /*0ab0*/  IMAD.MOV.U32 R3, RZ, RZ, R31 ;  /* 0x000000ffff037224 */ /* 0x000fce00078e001f */
.L_x_29:
[----:B------:R-:W-:Y:S01]  /*0ac0*/  DMUL R8, R8, R8 ;  /* 0x0000000808087228 */ /* 0x000fe20000000000 */
[----:B------:R-:W-:Y:S01]  /*0ad0*/  BSSY.RECONVERGENT B1, `(.L_x_30) ;  /* 0x000001b000017945 */ /* 0x000fe20003800200 */
[----:B------:R-:W-:Y:S02]  /*0ae0*/  DMUL R6, R6, R6 ;  /* 0x0000000606067228 */ /* 0x000fe40000000000 */
[----:B------:R-:W-:-:S06]  /*0af0*/  DMUL R4, R4, R4 ;  /* 0x0000000404047228 */ /* 0x000fcc0000000000 */
[----:B------:R-:W-:Y:S02]  /*0b00*/  DADD R16, R8, R6 ;  /* 0x0000000008107229 */ /* 0x000fe40000000006 */
[----:B------:R-:W-:-:S06]  /*0b10*/  DMUL R6, R6, R6 ;  /* 0x0000000606067228 */ /* 0x000fcc0000000000 */
[----:B------:R-:W-:Y:S02]  /*0b20*/  DADD R16, R4, R16 ;  /* 0x0000000004107229 */ /* 0x000fe40000000010 */
[----:B------:R-:W-:-:S06]  /*0b30*/  DFMA R6, R8, R8, R6 ;  /* 0x000000080806722b */ /* 0x000fcc0000000006 */
[----:B------:R-:W-:Y:S01]  /*0b40*/  DMUL R18, R16, R16 ;  /* 0x0000001010127228 */ /* 0x000fe20000000000 */
[----:B------:R-:W-:-:S05]  /*0b50*/  IMAD.MOV.U32 R16, RZ, RZ, 0x1 ;  /* 0x00000001ff107424 */ /* 0x000fca00078e00ff */
[----:B------:R-:W0:Y:S02]  /*0b60*/  MUFU.RCP64H R17, R19 ;  /* 0x0000001300117308 */ /* 0x000e240000001800 */
[----:B0-----:R-:W-:-:S08]  /*0b70*/  DFMA R20, -R18, R16, 1 ;  /* 0x3ff000001214742b */ /* 0x001fd00000000110 */
[----:B------:R-:W-:-:S08]  /*0b80*/  DFMA R20, R20, R20, R20 ;  /* 0x000000141414722b */ /* 0x000fd00000000014 */
[----:B------:R-:W-:Y:S02]  /*0b90*/  DFMA R20, R16, R20, R16 ;  /* 0x000000141014722b */ /* 0x000fe40000000010 */
[----:B------:R-:W-:-:S06]  /*0ba0*/  DFMA R16, R4, R4, R6 ;  /* 0x000000040410722b */ /* 0x000fcc0000000006 */
        /* <DEDUP_REMOVED lines=9> */
[----:B------:R-:W-:-:S07]  /*0c40*/  MOV R14, 0xc60 ;  /* 0x00000c60000e7802 */ /* 0x000fce0000000f00 */
[----:B-----5:R-:W-:Y:S05]  /*0c50*/  CALL.REL.NOINC `($__internal_1_$__cuda_sm20_div_rn_f64_full) ;  /* 0x0000000800c07944 */ /* 0x020fea0003c00000 */
[----:B------:R-:W-:Y:S01]  /*0c60*/  MOV R4, R30 ;  /* 0x0000001e00047202 */ /* 0x000fe20000000f00 */
[----:B------:R-:W-:-:S07]  /*0c70*/  IMAD.MOV.U32 R5, RZ, RZ, R31 ;  /* 0x000000ffff057224 */ /* 0x000fce00078e001f */
.L_x_31:
[----:B------:R-:W-:Y:S05]  /*0c80*/  BSYNC.RECONVERGENT B1 ;  /* 0x0000000000017941 */ /* 0x000fea0003800200 */
.L_x_30:
[----:B------:R-:W-:-:S08]  /*0c90*/  DFMA R2, R4, R2, 1 ;  /* 0x3ff000000402742b */ /* 0x000fd00000000002 */
[----:B------:R-:W-:Y:S01]  /*0ca0*/  DMUL R2, R22, R2 ;  /* 0x0000000216027228 */ /* 0x000fe20000000000 */
[----:B------:R-:W-:Y:S10]  /*0cb0*/  BRA `(.L_x_32) ;  /* 0x0000000000187947 */ /* 0x000ff40003800000 */
.L_x_28:
[----:B------:R-:W0:Y:S01]  /*0cc0*/  LDCU.64 UR12, c[0x0][0x3b0] ;  /* 0x00007600ff0c77ac */ /* 0x000e220008000a00 */
[----:B------:R-:W-:Y:S01]  /*0cd0*/  IMAD.MOV.U32 R4, RZ, RZ, 0x0 ;  /* 0x00000000ff047424 */ /* 0x000fe200078e00ff */
[----:B------:R-:W-:Y:S01]  /*0ce0*/  MOV R5, 0x3ff00000 ;  /* 0x3ff0000000057802 */ /* 0x000fe20000000f00 */
[----:B------:R-:W-:Y:S02]  /*0cf0*/  IMAD.MOV.U32 R2, RZ, RZ, -0x55555555 ;  /* 0xaaaaaaabff027424 */ /* 0x000fe400078e00ff */
[----:B------:R-:W-:-:S06]  /*0d00*/  IMAD.MOV.U32 R3, RZ, RZ, 0x3ffaaaaa ;  /* 0x3ffaaaaaff037424 */ /* 0x000fcc00078e00ff */
[----:B0-----:R-:W-:-:S11]  /*0d10*/  DFMA R2, -R2, UR12, R4 ;  /* 0x0000000c02027c2b */ /* 0x001fd60008000104 */
.L_x_32:
[----:B------:R-:W-:Y:S05]  /*0d20*/  BSYNC.RECONVERGENT B0 ;  /* 0x0000000000007941 */ /* 0x000fea0003800200 */
.L_x_27:
[----:B------:R-:W0:Y:S01]  /*0d30*/  LDCU.64 UR12, c[0x0][0x3c0] ;  /* 0x00007800ff0c77ac */ /* 0x000e220008000a00 */
[----:B------:R-:W-:Y:S01]  /*0d40*/  DMUL R18, R2, R2 ;  /* 0x0000000202127228 */ /* 0x000fe20000000000 */
[----:B------:R-:W1:Y:S01]  /*0d50*/  LDC R8, c[0x0][0x3d4] ;  /* 0x0000f500ff087b82 */ /* 0x000e620000000800 */
[----:B------:R-:W-:Y:S01]  /*0d60*/  MOV R2, 0x1 ;  /* 0x0000000100027802 */ /* 0x000fe20000000f00 */
[----:B------:R-:W-:Y:S05]  /*0d70*/  BSSY.RECONVERGENT B0, `(.L_x_33) ;  /* 0x0000017000007945 */ /* 0x000fea0003800200 */
[----:B0-----:R-:W-:Y:S01]  /*0d80*/  DMUL R18, R18, UR12 ;  /* 0x0000000c12127c28 */ /* 0x001fe20008000000 */
[----:B------:R-:W0:Y:S05]  /*0d90*/  LDCU.64 UR12, c[0x0][0x3d0] ;  /* 0x00007a00ff0c77ac */ /* 0x000e2a0008000a00 */
[----:B------:R-:W2:Y:S01]  /*0da0*/  MUFU.RCP64H R3, R19 ;  /* 0x0000001300037308 */ /* 0x000ea20000001800 */
[----:B-1----:R-:W-:Y:S01]  /*0db0*/  FSETP.GEU.AND P1, PT, |R8|, 6.5827683646048100446e-37, PT ;  /* 0x036000000800780b */ /* 0x002fe20003f2e200 */
[----:B--2---:R-:W-:-:S08]  /*0dc0*/  DFMA R4, -R18, R2, 1 ;  /* 0x3ff000001204742b */ /* 0x004fd00000000102 */
[----:B------:R-:W-:-:S08]  /*0dd0*/  DFMA R4, R4, R4, R4 ;  /* 0x000000040404722b */ /* 0x000fd00000000004 */
[----:B------:R-:W-:-:S08]  /*0de0*/  DFMA R4, R2, R4, R2 ;  /* 0x000000040204722b */ /* 0x000fd00000000002 */
[----:B------:R-:W-:-:S08]  /*0df0*/  DFMA R2, -R18, R4, 1 ;  /* 0x3ff000001202742b */ /* 0x000fd00000000104 */
[----:B------:R-:W-:-:S08]  /*0e00*/  DFMA R2, R4, R2, R4 ;  /* 0x000000020402722b */ /* 0x000fd00000000004 */
[----:B0-----:R-:W-:-:S08]  /*0e10*/  DMUL R4, R2, UR12 ;  /* 0x0000000c02047c28 */ /* 0x001fd00008000000 */
[----:B------:R-:W-:-:S08]  /*0e20*/  DFMA R6, -R18, R4, UR12 ;  /* 0x0000000c12067e2b */ /* 0x000fd00008000104 */
[----:B------:R-:W-:-:S10]  /*0e30*/  DFMA R2, R2, R6, R4 ;  /* 0x000000060202722b */ /* 0x000fd40000000004 */
[----:B------:R-:W-:-:S05]  /*0e40*/  FFMA R4, RZ, R19, R3 ;  /* 0x00000013ff047223 */ /* 0x000fca0000000003 */
[----:B------:R-:W-:-:S13]  /*0e50*/  FSETP.GT.AND P0, PT, |R4|, 1.469367938527859385e-39, PT ;  /* 0x001000000400780b */ /* 0x000fda0003f04200 */
[----:B------:R-:W-:Y:S05]  /*0e60*/  @P0 BRA P1, `(.L_x_34) ;  /* 0x00000000001c0947 */ /* 0x000fea0000800000 */
[----:B------:R-:W0:Y:S01]  /*0e70*/  LDCU.64 UR12, c[0x0][0x3d0] ;  /* 0x00007a00ff0c77ac */ /* 0x000e220008000a00 */
[----:B------:R-:W-:Y:S01]  /*0e80*/  MOV R14, 0xec0 ;  /* 0x00000ec0000e7802 */ /* 0x000fe20000000f00 */
[----:B0-----:R-:W-:Y:S02]  /*0e90*/  IMAD.U32 R16, RZ, RZ, UR12 ;  /* 0x0000000cff107e24 */ /* 0x001fe4000f8e00ff */
[----:B------:R-:W-:-:S07]  /*0ea0*/  IMAD.U32 R17, RZ, RZ, UR13 ;  /* 0x0000000dff117e24 */ /* 0x000fce000f8e00ff */
[----:B-----5:R-:W-:Y:S05]  /*0eb0*/  CALL.REL.NOINC `($__internal_1_$__cuda_sm20_div_rn_f64_full) ;  /* 0x0000000800287944 */ /* 0x020fea0003c00000 */
[----:B------:R-:W-:Y:S01]  /*0ec0*/  MOV R2, R30 ;  /* 0x0000001e00027202 */ /* 0x000fe20000000f00 */
[----:B------:R-:W-:-:S07]  /*0ed0*/  IMAD.MOV.U32 R3, RZ, RZ, R31 ;  /* 0x000000ffff037224 */ /* 0x000fce00078e001f */
.L_x_34:
[----:B------:R-:W-:Y:S05]  /*0ee0*/  BSYNC.RECONVERGENT B0 ;  /* 0x0000000000007941 */ /* 0x000fea0003800200 */
.L_x_33:
[----:B------:R-:W0:Y:S02]  /*0ef0*/  LDC.64 R6, c[0x0][0x398] ;  /* 0x0000e600ff067b82 */ /* 0x000e240000000a00 */
[----:B0-----:R-:W-:-:S04]  /*0f00*/  IMAD.WIDE.U32 R4, R10, 0x138800, R6 ;  /* 0x001388000a047825 */ /* 0x001fc800078e0006 */
[----:B------:R-:W-:-:S04]  /*0f10*/  IMAD.WIDE.U32 R6, R0, 0x138800, R6 ;  /* 0x0013880000067825 */ /* 0x000fc800078e0006 */
[----:B------:R-:W-:-:S04]  /*0f20*/  IMAD.WIDE.U32 R4, R12, 0xc80, R4 ;  /* 0x00000c800c047825 */ /* 0x000fc800078e0004 */
[----:B------:R-:W-:-:S04]  /*0f30*/  IMAD.WIDE.U32 R6, R12, 0xc80, R6 ;  /* 0x00000c800c067825 */ /* 0x000fc800078e0006 */
[----:B------:R-:W-:-:S04]  /*0f40*/  IMAD.WIDE.U32 R4, R11, 0x8, R4 ;  /* 0x000000080b047825 */ /* 0x000fc800078e0004 */
[----:B------:R-:W-:Y:S02]  /*0f50*/  IMAD.WIDE.U32 R6, R11, 0x8, R6 ;  /* 0x000000080b067825 */ /* 0x000fe400078e0006 */
[----:B------:R-:W2:Y:S04]  /*0f60*/  LDG.E.64 R4, desc[UR10][R4.64+0x138800] ;  /* 0x1388000a04047981 */ /* 0x000ea8000c1e1b00 */
[----:B------:R-:W2:Y:S01]  /*0f70*/  LDG.E.64 R6, desc[UR10][R6.64] ;  /* 0x0000000a06067981 */ /* 0x000ea2000c1e1b00 */
[----:B------:R-:W0:Y:S01]  /*0f80*/  MUFU.RCP64H R9, UR5 ;  /* 0x0000000500097d08 */ /* 0x000e220008001800 */
[----:B------:R-:W-:Y:S01]  /*0f90*/  IMAD.U32 R16, RZ, RZ, UR4 ;  /* 0x00000004ff107e24 */ /* 0x000fe2000f8e00ff */
[----:B------:R-:W-:Y:S01]  /*0fa0*/  MOV R17, UR5 ;  /* 0x0000000500117c02 */ /* 0x000fe20008000f00 */
[----:B------:R-:W-:Y:S01]  /*0fb0*/  IMAD.MOV.U32 R8, RZ, RZ, 0x1 ;  /* 0x00000001ff087424 */ /* 0x000fe200078e00ff */
[----:B------:R-:W-:Y:S01]  /*0fc0*/  MOV R19, UR5 ;  /* 0x0000000500137c02 */ /* 0x000fe20008000f00 */
[----:B------:R-:W-:Y:S01]  /*0fd0*/  IMAD.U32 R18, RZ, RZ, UR4 ;  /* 0x00000004ff127e24 */ /* 0x000fe2000f8e00ff */
[----:B------:R-:W-:Y:S03]  /*0fe0*/  BSSY.RECONVERGENT B0, `(.L_x_35) ;  /* 0x0000017000007945 */ /* 0x000fe60003800200 */
        /* <DEDUP_REMOVED lines=19> */
[----:B-----5:R-:W-:Y:S05]  /*1120*/  CALL.REL.NOINC `($__internal_1_$__cuda_sm20_div_rn_f64_full) ;  /* 0x00000004008c7944 */ /* 0x020fea0003c00000 */
[----:B------:R-:W-:Y:S01]  /*1130*/  MOV R4, R30 ;  /* 0x0000001e00047202 */ /* 0x000fe20000000f00 */
[----:B------:R-:W-:-:S07]  /*1140*/  IMAD.MOV.U32 R5, RZ, RZ, R31 ;  /* 0x000000ffff057224 */ /* 0x000fce00078e001f */
.L_x_36:
[----:B------:R-:W-:Y:S05]  /*1150*/  BSYNC.RECONVERGENT B0 ;  /* 0x0000000000007941 */ /* 0x000fea0003800200 */
.L_x_35:
[----:B------:R-:W0:Y:S02]  /*1160*/  LDC.64 R6, c[0x0][0x3a0] ;  /* 0x0000e800ff067b82 */ /* 0x000e240000000a00 */
[----:B0-----:R-:W-:-:S04]  /*1170*/  IMAD.WIDE.U32 R6, R10, 0x138800, R6 ;  /* 0x001388000a067825 */ /* 0x001fc800078e0006 */
        /* <DEDUP_REMOVED lines=35> */
.L_x_38:
[----:B------:R-:W-:Y:S05]  /*13b0*/  BSYNC.RECONVERGENT B0 ;  /* 0x0000000000007941 */ /* 0x000fea0003800200 */
.L_x_37:
[----:B------:R-:W0:Y:S02]  /*13c0*/  LDC.64 R8, c[0x0][0x3a8] ;  /* 0x0000ea00ff087b82 */ /* 0x000e240000000a00 */
[----:B0-----:R-:W-:-:S04]  /*13d0*/  IMAD.WIDE.U32 R8, R10, 0x138800, R8 ;  /* 0x001388000a087825 */ /* 0x001fc800078e0008 */
[----:B------:R-:W-:-:S04]  /*13e0*/  IMAD.WIDE.U32 R8, R12, 0xc80, R8 ;  /* 0x00000c800c087825 */ /* 0x000fc800078e0008 */
[----:B------:R-:W-:-:S04]  /*13f0*/  IMAD.WIDE.U32 R18, R11, 0x8, R8 ;  /* 0x000000080b127825 */ /* 0x000fc800078e0008 */
[----:B------:R-:W-:Y:S01]  /*1400*/  IMAD.WIDE.U32 R8, R15, 0x8, R8 ;  /* 0x000000080f087825 */ /* 0x000fe200078e0008 */
[----:B------:R-:W2:Y:S05]  /*1410*/  LDG.E.64 R16, desc[UR10][R18.64+0x8] ;  /* 0x0000080a12107981 */ /* 0x000eaa000c1e1b00 */
[----:B------:R-:W2:Y:S01]  /*1420*/  LDG.E.64 R8, desc[UR10][R8.64] ;  /* 0x0000000a08087981 */ /* 0x000ea2000c1e1b00 */
[----:B------:R-:W0:Y:S01]  /*1430*/  MUFU.RCP64H R15, UR9 ;  /* 0x00000009000f7d08 */ /* 0x000e220008001800 */
[----:B------:R-:W-:Y:S01]  /*1440*/  IMAD.U32 R20, RZ, RZ, UR8 ;  /* 0x00000008ff147e24 */ /* 0x000fe2000f8e00ff */
[----:B------:R-:W-:Y:S01]  /*1450*/  MOV R21, UR9 ;  /* 0x0000000900157c02 */ /* 0x000fe20008000f00 */
[----:B------:R-:W-:Y:S01]  /*1460*/  IMAD.MOV.U32 R14, RZ, RZ, 0x1 ;  /* 0x00000001ff0e7424 */ /* 0x000fe200078e00ff */
[----:B------:R-:W-:Y:S01]  /*1470*/  BSSY.RECONVERGENT B0, `(.L_x_39) ;  /* 0x000001a000007945 */ /* 0x000fe20003800200 */
[----:B------:R-:W-:-:S04]  /*1480*/  DADD R4, R6, R4 ;  /* 0x0000000006047229 */ /* 0x000fc80000000004 */
[----:B0-----:R-:W-:-:S08]  /*1490*/  DFMA R20, R14, -R20, 1 ;  /* 0x3ff000000e14742b */ /* 0x001fd00000000814 */
[----:B------:R-:W-:-:S08]  /*14a0*/  DFMA R20, R20, R20, R20 ;  /* 0x000000141414722b */ /* 0x000fd00000000014 */
[----:B------:R-:W-:Y:S01]  /*14b0*/  DFMA R20, R14, R20, R14 ;  /* 0x000000140e14722b */ /* 0x000fe2000000000e */
[----:B------:R-:W-:Y:S01]  /*14c0*/  IMAD.U32 R14, RZ, RZ, UR8 ;  /* 0x00000008ff0e7e24 */ /* 0x000fe2000f8e00ff */
[----:B------:R-:W-:-:S06]  /*14d0*/  MOV R15, UR9 ;  /* 0x00000009000f7c02 */ /* 0x000fcc0008000f00 */
        /* <DEDUP_REMOVED lines=19> */
.L_x_40:
[----:B------:R-:W-:Y:S05]  /*1610*/  BSYNC.RECONVERGENT B0 ;  /* 0x0000000000007941 */ /* 0x000fea0003800200 */
.L_x_39:
[----:B------:R-:W0:Y:S01]  /*1620*/  LDC.64 R6, c[0x0][0x390] ;  /* 0x0000e400ff067b82 */ /* 0x000e220000000a00 */
[----:B------:R-:W1:Y:S01]  /*1630*/  LDCU.64 UR4, c[0x0][0x3c8] ;  /* 0x00007900ff0477ac */ /* 0x000e620008000a00 */
[----:B-----5:R-:W-:-:S06]  /*1640*/  DFMA R14, -R24, R24, 1 ;  /* 0x3ff00000180e742b */ /* 0x020fcc0000000118 */
[----:B------:R-:W2:Y:S01]  /*1650*/  LDC.64 R20, c[0x0][0x380] ;  /* 0x0000e000ff147b82 */ /* 0x000ea20000000a00 */
[----:B0-----:R-:W-:-:S04]  /*1660*/  IMAD.WIDE.U32 R6, R10, 0x138800, R6 ;  /* 0x001388000a067825 */ /* 0x001fc800078e0006 */
[----:B------:R-:W-:-:S04]  /*1670*/  IMAD.WIDE.U32 R6, R12, 0xc80, R6 ;  /* 0x00000c800c067825 */ /* 0x000fc800078e0006 */
[----:B------:R-:W-:-:S06]  /*1680*/  IMAD.WIDE.U32 R6, R11, 0x8, R6 ;  /* 0x000000080b067825 */ /* 0x000fcc00078e0006 */
[----:B------:R-:W1:Y:S01]  /*1690*/  LDG.E.64 R6, desc[UR10][R6.64] ;  /* 0x0000000a06067981 */ /* 0x000e62000c1e1b00 */
[----:B------:R-:W-:Y:S02]  /*16a0*/  DMUL R18, R24, R14 ;  /* 0x0000000e18127228 */ /* 0x000fe40000000000 */
[----:B------:R-:W-:Y:S01]  /*16b0*/  DADD R4, R4, R8 ;  /* 0x0000000004047229 */ /* 0x000fe20000000008 */
[----:B--2---:R-:W-:-:S04]  /*16c0*/  IMAD.WIDE.U32 R8, R10, 0x138800, R20 ;  /* 0x001388000a087825 */ /* 0x004fc800078e0014 */
[----:B------:R-:W-:-:S04]  /*16d0*/  IMAD.WIDE.U32 R8, R12, 0xc80, R8 ;  /* 0x00000c800c087825 */ /* 0x000fc800078e0008 */
[----:B------:R-:W-:Y:S01]  /*16e0*/  IMAD.WIDE.U32 R8, R11, 0x8, R8 ;  /* 0x000000080b087825 */ /* 0x000fe200078e0008 */
[----:B-1----:R-:W-:-:S08]  /*16f0*/  DMUL R16, R6, UR4 ;  /* 0x0000000406107c28 */ /* 0x002fd00008000000 */
[----:B------:R-:W-:-:S08]  /*1700*/  DMUL R16, R14, R16 ;  /* 0x000000100e107228 */ /* 0x000fd00000000000 */
[----:B------:R-:W-:-:S08]  /*1710*/  DFMA R16, R14, R16, -R18 ;  /* 0x000000100e10722b */ /* 0x000fd00000000812 */
[----:B------:R-:W-:-:S08]  /*1720*/  DADD R4, R4, -R16 ;  /* 0x0000000004047229 */ /* 0x000fd00000000810 */
[----:B------:R-:W-:-:S07]  /*1730*/  DFMA R4, R4, R2, R24 ;  /* 0x000000020404722b */ /* 0x000fce0000000018 */
[----:B------:R-:W-:Y:S01]  /*1740*/  STG.E.64 desc[UR10][R8.64], R4 ;  /* 0x0000000408007986 */ /* 0x000fe2000c101b0a */
[----:B------:R-:W-:Y:S05]  /*1750*/  EXIT ;  /* 0x000000000000794d */ /* 0x000fea0003800000 */
        .weak           $__internal_1_$__cuda_sm20_div_rn_f64_full
        .type           $__internal_1_$__cuda_sm20_div_rn_f64_full,@function
        .size           $__internal_1_$__cuda_sm20_div_rn_f64_full,(.L_x_77 - $__internal_1_$__cuda_sm20_div_rn_f64_full)
$__internal_1_$__cuda_sm20_div_rn_f64_full:
[C---:B------:R-:W-:Y:S01]  /*1760*/  FSETP.GEU.AND P0, PT, |R19|.reuse, 1.469367938527859385e-39, PT ;  /* 0x001000001300780b */ /* 0x040fe20003f0e200 */
[----:B------:R-:W-:Y:S01]  /*1770*/  IMAD.MOV.U32 R31, RZ, RZ, 0x1ca00000 ;  /* 0x1ca00000ff1f7424 */ /* 0x000fe200078e00ff */
[----:B------:R-:W-:Y:S01]  /*1780*/  LOP3.LUT R20, R19, 0x800fffff, RZ, 0xc0, !PT ;  /* 0x800fffff13147812 */ /* 0x000fe200078ec0ff */
[----:B------:R-:W-:Y:S01]  /*1790*/  BSSY.RECONVERGENT B2, `(.L_x_41) ;  /* 0x0000054000027945 */ /* 0x000fe20003800200 */
[----:B------:R-:W-:Y:S02]  /*17a0*/  MOV R34, 0x1 ;  /* 0x0000000100227802 */ /* 0x000fe40000000f00 */
[----:B------:R-:W-:Y:S01]  /*17b0*/  LOP3.LUT R21, R20, 0x3ff00000, RZ, 0xfc, !PT ;  /* 0x3ff0000014157812 */ /* 0x000fe200078efcff */
[----:B------:R-:W-:Y:S01]  /*17c0*/  IMAD.MOV.U32 R20, RZ, RZ, R18 ;  /* 0x000000ffff147224 */ /* 0x000fe200078e0012 */
[C---:B------:R-:W-:Y:S02]  /*17d0*/  FSETP.GEU.AND P2, PT, |R17|.reuse, 1.469367938527859385e-39, PT ;  /* 0x001000001100780b */ /* 0x040fe40003f4e200 */
[----:B------:R-:W-:-:S02]  /*17e0*/  LOP3.LUT R30, R17, 0x7ff00000, RZ, 0xc0, !PT ;  /* 0x7ff00000111e7812 */ /* 0x000fc400078ec0ff */
[----:B------:R-:W-:Y:S01]  /*17f0*/  LOP3.LUT R33, R19, 0x7ff00000, RZ, 0xc0, !PT ;  /* 0x7ff0000013217812 */ /* 0x000fe200078ec0ff */
[----:B------:R-:W-:Y:S02]  /*1800*/  @!P0 DMUL R20, R18, 8.98846567431157953865e+307 ;  /* 0x7fe0000012148828 */ /* 0x000fe40000000000 */
[----:B------:R-:W-:Y:S01]  /*1810*/  IMAD.MOV.U32 R32, RZ, RZ, R30 ;  /* 0x000000ffff207224 */ /* 0x000fe200078e001e */
[----:B------:R-:W-:-:S03]  /*1820*/  ISETP.GE.U32.AND P1, PT, R30, R33, PT ;  /* 0x000000211e00720c */ /* 0x000fc60003f26070 */
[----:B------:R-:W0:Y:S02]  /*1830*/  MUFU.RCP64H R35, R21 ;  /* 0x0000001500237308 */ /* 0x000e240000001800 */
[----:B------:R-:W-:Y:S02]  /*1840*/  @!P2 LOP3.LUT R27, R19, 0x7ff00000, RZ, 0xc0, !PT ;  /* 0x7ff00000131ba812 */ /* 0x000fe400078ec0ff */
[----:B------:R-:W-:Y:S02]  /*1850*/  @!P0 LOP3.LUT R33, R21, 0x7ff00000, RZ, 0xc0, !PT ;  /* 0x7ff0000015218812 */ /* 0x000fe400078ec0ff */
[----:B------:R-:W-:Y:S02]  /*1860*/  @!P2 ISETP.GE.U32.AND P3, PT, R30, R27, PT ;  /* 0x0000001b1e00a20c */ /* 0x000fe40003f66070 */
[----:B------:R-:W-:-:S04]  /*1870*/  SEL R27, R31, 0x63400000, !P1 ;  /* 0x634000001f1b7807 */ /* 0x000fc80004800000 */
[----:B------:R-:W-:Y:S01]  /*1880*/  LOP3.LUT R27, R27, 0x800fffff, R17, 0xf8, !PT ;  /* 0x800fffff1b1b7812 */ /* 0x000fe200078ef811 */
[----:B0-----:R-:W-:-:S08]  /*1890*/  DFMA R28, R34, -R20, 1 ;  /* 0x3ff00000221c742b */ /* 0x001fd00000000814 */
[----:B------:R-:W-:-:S08]  /*18a0*/  DFMA R28, R28, R28, R28 ;  /* 0x0000001c1c1c722b */ /* 0x000fd0000000001c */
[----:B------:R-:W-:Y:S01]  /*18b0*/  DFMA R34, R34, R28, R34 ;  /* 0x0000001c2222722b */ /* 0x000fe20000000022 */
[----:B------:R-:W-:Y:S02]  /*18c0*/  @!P2 SEL R29, R31, 0x63400000, !P3 ;  /* 0x634000001f1da807 */ /* 0x000fe40005800000 */
[----:B------:R-:W-:Y:S02]  /*18d0*/  @!P2 MOV R28, RZ ;  /* 0x000000ff001ca202 */ /* 0x000fe40000000f00 */
[----:B------:R-:W-:-:S03]  /*18e0*/  @!P2 LOP3.LUT R26, R29, 0x80000000, R17, 0xf8, !PT ;  /* 0x800000001d1aa812 */ /* 0x000fc600078ef811 */
[----:B------:R-:W-:Y:S01]  /*18f0*/  DFMA R36, R34, -R20, 1 ;  /* 0x3ff000002224742b */ /* 0x000fe20000000814 */
[----:B------:R-:W-:Y:S01]  /*1900*/  @!P2 LOP3.LUT R29, R26, 0x100000, RZ, 0xfc, !PT ;  /* 0x001000001a1da812 */ /* 0x000fe200078efcff */
[----:B------:R-:W-:-:S06]  /*1910*/  IMAD.MOV.U32 R26, RZ, RZ, R16 ;  /* 0x000000ffff1a7224 */ /* 0x000fcc00078e0010 */
[----:B------:R-:W-:Y:S02]  /*1920*/  DFMA R36, R34, R36, R34 ;  /* 0x000000242224722b */ /* 0x000fe40000000022 */
[----:B------:R-:W-:-:S08]  /*1930*/  @!P2 DFMA R26, R26, 2, -R28 ;  /* 0x400000001a1aa82b */ /* 0x000fd0000000081c */
[----:B------:R-:W-:Y:S02]  /*1940*/  DMUL R34, R36, R26 ;  /* 0x0000001a24227228 */ /* 0x000fe40000000000 */
[----:B------:R-:W-:-:S06]  /*1950*/  @!P2 LOP3.LUT R32, R27, 0x7ff00000, RZ, 0xc0, !PT ;  /* 0x7ff000001b20a812 */ /* 0x000fcc00078ec0ff */
[----:B------:R-:W-:-:S08]  /*1960*/  DFMA R28, R34, -R20, R26 ;  /* 0x80000014221c722b */ /* 0x000fd0000000001a */
[----:B------:R-:W-:Y:S01]  /*1970*/  DFMA R28, R36, R28, R34 ;  /* 0x0000001c241c722b */ /* 0x000fe20000000022 */
[----:B------:R-:W-:-:S04]  /*1980*/  IADD3 R34, PT, PT, R32, -0x1, RZ ;  /* 0xffffffff20227810 */ /* 0x000fc80007ffe0ff */
[----:B------:R-:W-:Y:S01]  /*1990*/  ISETP.GT.U32.AND P0, PT, R34, 0x7feffffe, PT ;  /* 0x7feffffe2200780c */ /* 0x000fe20003f04070 */
[----:B------:R-:W-:-:S05]  /*19a0*/  VIADD R34, R33, 0xffffffff ;  /* 0xffffffff21227836 */ /* 0x000fca0000000000 */
[----:B------:R-:W-:-:S13]  /*19b0*/  ISETP.GT.U32.OR P0, PT, R34, 0x7feffffe, P0 ;  /* 0x7feffffe2200780c */ /* 0x000fda0000704470 */
[----:B------:R-:W-:Y:S05]  /*19c0*/  @P0 BRA `(.L_x_42) ;  /* 0x00000000006c0947 */ /* 0x000fea0003800000 */
[----:B------:R-:W-:Y:S02]  /*19d0*/  LOP3.LUT R17, R19, 0x7ff00000, RZ, 0xc0, !PT ;  /* 0x7ff0000013117812 */ /* 0x000fe400078ec0ff */
[----:B------:R-:W-:Y:S02]  /*19e0*/  MOV R32, RZ ;  /* 0x000000ff00207202 */ /* 0x000fe40000000f00 */
[CC--:B------:R-:W-:Y:S02]  /*19f0*/  VIADDMNMX R16, R30.reuse, -R17.reuse, 0xb9600000, !PT ;  /* 0xb96000001e107446 */ /* 0x0c0fe40007800911 */
[----:B------:R-:W-:Y:S02]  /*1a00*/  ISETP.GE.U32.AND P0, PT, R30, R17, PT ;  /* 0x000000111e00720c */ /* 0x000fe40003f06070 */
[----:B------:R-:W-:Y:S02]  /*1a10*/  VIMNMX R16, PT, PT, R16, 0x46a00000, PT ;  /* 0x46a0000010107848 */ /* 0x000fe40003fe0100 */
[----:B------:R-:W-:-:S04]  /*1a20*/  SEL R31, R31, 0x63400000, !P0 ;  /* 0x634000001f1f7807 */ /* 0x000fc80004000000 */
[----:B------:R-:W-:-:S05]  /*1a30*/  IADD3 R16, PT, PT, -R31, R16, RZ ;  /* 0x000000101f107210 */ /* 0x000fca0007ffe1ff */
        /* <DEDUP_REMOVED lines=10> */
[C---:B------:R-:W-:Y:S01]  /*1ae0*/  IADD3 R21, PT, PT, -R16.reuse, RZ, RZ ;  /* 0x000000ff10157210 */ /* 0x040fe20007ffe1ff */
[----:B------:R-:W-:Y:S01]  /*1af0*/  IMAD.MOV.U32 R20, RZ, RZ, RZ ;  /* 0x000000ffff147224 */ /* 0x000fe200078e00ff */
[----:B------:R-:W-:-:S05]  /*1b00*/  IADD3 R17, PT, PT, -R16, -0x43300000, RZ ;  /* 0xbcd0000010117810 */ /* 0x000fca0007ffe1ff */
[----:B------:R-:W-:Y:S02]  /*1b10*/  DFMA R20, R30, -R20, R28 ;  /* 0x800000141e14722b */ /* 0x000fe4000000001c */
[----:B------:R-:W-:-:S08]  /*1b20*/  DMUL.RP R28, R28, R32 ;  /* 0x000000201c1c7228 */ /* 0x000fd00000008000 */
[----:B------:R-:W-:Y:S02]  /*1b30*/  FSETP.NEU.AND P0, PT, |R21|, R17, PT ;  /* 0x000000111500720b */ /* 0x000fe40003f0d200 */
[----:B------:R-:W-:Y:S02]  /*1b40*/  LOP3.LUT R17, R29, R18, RZ, 0x3c, !PT ;  /* 0x000000121d117212 */ /* 0x000fe400078e3cff */
[----:B------:R-:W-:Y:S02]  /*1b50*/  FSEL R30, R28, R30, !P0 ;  /* 0x0000001e1c1e7208 */ /* 0x000fe40004000000 */
[----:B------:R-:W-:Y:S01]  /*1b60*/  FSEL R31, R17, R31, !P0 ;  /* 0x0000001f111f7208 */ /* 0x000fe20004000000 */
[----:B------:R-:W-:Y:S06]  /*1b70*/  BRA `(.L_x_43) ;  /* 0x0000000000547947 */ /* 0x000fec0003800000 */
.L_x_42:
[----:B------:R-:W-:-:S14]  /*1b80*/  DSETP.NAN.AND P0, PT, R16, R16, PT ;  /* 0x000000101000722a */ /* 0x000fdc0003f08000 */
[----:B------:R-:W-:Y:S05]  /*1b90*/  @P0 BRA `(.L_x_44) ;  /* 0x0000000000440947 */ /* 0x000fea0003800000 */
[----:B------:R-:W-:-:S14]  /*1ba0*/  DSETP.NAN.AND P0, PT, R18, R18, PT ;  /* 0x000000121200722a */ /* 0x000fdc0003f08000 */
[----:B------:R-:W-:Y:S05]  /*1bb0*/  @P0 BRA `(.L_x_45) ;  /* 0x0000000000300947 */ /* 0x000fea0003800000 */
[----:B------:R-:W-:Y:S01]  /*1bc0*/  ISETP.NE.AND P0, PT, R32, R33, PT ;  /* 0x000000212000720c */ /* 0x000fe20003f05270 */
[----:B------:R-:W-:Y:S01]  /*1bd0*/  IMAD.MOV.U32 R31, RZ, RZ, -0x80000 ;  /* 0xfff80000ff1f7424 */ /* 0x000fe200078e00ff */
[----:B------:R-:W-:-:S11]  /*1be0*/  MOV R30, 0x0 ;  /* 0x00000000001e7802 */ /* 0x000fd60000000f00 */
[----:B------:R-:W-:Y:S05]  /*1bf0*/  @!P0 BRA `(.L_x_43) ;  /* 0x0000000000348947 */ /* 0x000fea0003800000 */
[----:B------:R-:W-:Y:S02]  /*1c00*/  ISETP.NE.AND P0, PT, R32, 0x7ff00000, PT ;  /* 0x7ff000002000780c */ /* 0x000fe40003f05270 */
[----:B------:R-:W-:Y:S02]  /*1c10*/  LOP3.LUT R31, R17, 0x80000000, R19, 0x48, !PT ;  /* 0x80000000111f7812 */ /* 0x000fe400078e4813 */
[----:B------:R-:W-:-:S13]  /*1c20*/  ISETP.EQ.OR P0, PT, R33, RZ, !P0 ;  /* 0x000000ff2100720c */ /* 0x000fda0004702670 */
[----:B------:R-:W-:Y:S02]  /*1c30*/  @P0 LOP3.LUT R16, R31, 0x7ff00000, RZ, 0xfc, !PT ;  /* 0x7ff000001f100812 */ /* 0x000fe400078efcff */
[----:B------:R-:W-:Y:S01]  /*1c40*/  @!P0 MOV R30, RZ ;  /* 0x000000ff001e8202 */ /* 0x000fe20000000f00 */
[----:B------:R-:W-:Y:S01]  /*1c50*/  @P0 IMAD.MOV.U32 R30, RZ, RZ, RZ ;  /* 0x000000ffff1e0224 */ /* 0x000fe200078e00ff */
[----:B------:R-:W-:Y:S01]  /*1c60*/  @P0 MOV R31, R16 ;  /* 0x00000010001f0202 */ /* 0x000fe20000000f00 */
[----:B------:R-:W-:Y:S06]  /*1c70*/  BRA `(.L_x_43) ;  /* 0x0000000000147947 */ /* 0x000fec0003800000 */
.L_x_45:
[----:B------:R-:W-:Y:S01]  /*1c80*/  LOP3.LUT R31, R19, 0x80000, RZ, 0xfc, !PT ;  /* 0x00080000131f7812 */ /* 0x000fe200078efcff */
[----:B------:R-:W-:Y:S01]  /*1c90*/  IMAD.MOV.U32 R30, RZ, RZ, R18 ;  /* 0x000000ffff1e7224 */ /* 0x000fe200078e0012 */
[----:B------:R-:W-:Y:S06]  /*1ca0*/  BRA `(.L_x_43) ;  /* 0x0000000000087947 */ /* 0x000fec0003800000 */
.L_x_44:
[----:B------:R-:W-:Y:S02]  /*1cb0*/  LOP3.LUT R31, R17, 0x80000, RZ, 0xfc, !PT ;  /* 0x00080000111f7812 */ /* 0x000fe400078efcff */
[----:B------:R-:W-:-:S07]  /*1cc0*/  MOV R30, R16 ;  /* 0x00000010001e7202 */ /* 0x000fce0000000f00 */
.L_x_43:
[----:B------:R-:W-:Y:S05]  /*1cd0*/  BSYNC.RECONVERGENT B2 ;  /* 0x0000000000027941 */ /* 0x000fea0003800200 */
.L_x_41:
[----:B------:R-:W-:Y:S02]  /*1ce0*/  HFMA2 R17, -RZ, RZ, 0, 0 ;  /* 0x00000000ff117431 */ /* 0x000fe400000001ff */
[----:B------:R-:W-:-:S04]  /*1cf0*/  IMAD.MOV.U32 R16, RZ, RZ, R14 ;  /* 0x000000ffff107224 */ /* 0x000fc800078e000e */
[----:B------:R-:W-:Y:S05]  /*1d00*/  RET.REL.NODEC R16 `(_Z9allenCahnPA400_A400_dS1_S1_S1_S1_S1_dddddddd) ;  /* 0xffffffe010bc7950 */ /* 0x000fea0003c3ffff */
.L_x_46:
        /* <DEDUP_REMOVED lines=15> */
.L_x_77:


//--------------------- .text._Z14calculateForcePA400_A400_dS1_S1_S1_dddddd --------------------------
	.section	.text._Z14calculateForcePA400_A400_dS1_S1_S1_dddddd,"ax",@progbits
	.align	128
        .global         _Z14calculateForcePA400_A400_dS1_S1_S1_dddddd
        .type           _Z14calculateForcePA400_A400_dS1_S1_S1_dddddd,@function
        .size           _Z14calculateForcePA400_A400_dS1_S1_S1_dddddd,(.L_x_78 - _Z14calculateForcePA400_A400_dS1_S1_S1_dddddd)
        .other          _Z14calculateForcePA400_A400_dS1_S1_S1_dddddd,@"STO_CUDA_ENTRY STV_DEFAULT"
_Z14calculateForcePA400_A400_dS1_S1_S1_dddddd:
.text._Z14calculateForcePA400_A400_dS1_S1_S1_dddddd:
        /* <DEDUP_REMOVED lines=12> */
[----:B-1----:R-:W-:Y:S01]  /*00c0*/  IMAD R11, R11, UR4, R0 ;  /* 0x000000040b0b7c24 */ /* 0x002fe2000f8e0200 */
[----:B------:R-:W0:Y:S01]  /*00d0*/  LDCU.64 UR4, c[0x0][0x358] ;  /* 0x00006b00ff0477ac */ /* 0x000e220008000a00 */
[----:B--2---:R-:W-:-:S05]  /*00e0*/  IMAD R12, R12, UR6, R5 ;  /* 0x000000060c0c7c24 */ /* 0x004fca000f8e0205 */
[C---:B------:R-:W-:Y:S02]  /*00f0*/  ISETP.EQ.OR P0, PT, R12.reuse, RZ, !P0 ;  /* 0x000000ff0c00720c */ /* 0x040fe40004702670 */
[----:B------:R-:W-:-:S04]  /*0100*/  VIMNMX3.U32 R0, R12, R10, R11, !PT ;  /* 0x0000000a0c00720f */ /* 0x000fc8000780000b */
[----:B------:R-:W-:-:S04]  /*0110*/  ISETP.GT.U32.OR P0, PT, R0, 0x18e, P0 ;  /* 0x0000018e0000780c */ /* 0x000fc80000704470 */
[----:B------:R-:W-:-:S13]  /*0120*/  ISETP.EQ.OR P0, PT, R11, RZ, P0 ;  /* 0x000000ff0b00720c */ /* 0x000fda0000702670 */
[----:B0-----:R-:W-:Y:S05]  /*0130*/  @P0 BRA `(.L_x_47) ;  /* 0x0000001000980947 */ /* 0x001fea0003800000 */
[----:B------:R-:W0:Y:S01]  /*0140*/  LDC.64 R4, c[0x0][0x380] ;  /* 0x0000e000ff047b82 */ /* 0x000e220000000a00 */
[----:B------:R-:W-:-:S07]  /*0150*/  VIADD R3, R12, 0xffffffff ;  /* 0xffffffff0c037836 */ /* 0x000fce0000000000 */
[----:B------:R-:W1:Y:S01]  /*0160*/  LDC.64 R26, c[0x0][0x3a0] ;  /* 0x0000e800ff1a7b82 */ /* 0x000e620000000a00 */
        /* <DEDUP_REMOVED lines=8> */
[----:B-1----:R-:W-:Y:S01]  /*01f0*/  DADD R26, R26, R26 ;  /* 0x000000001a1a7229 */ /* 0x002fe2000000001a */
[----:B------:R-:W-:Y:S01]  /*0200*/  IMAD.MOV.U32 R16, RZ, RZ, 0x1 ;  /* 0x00000001ff107424 */ /* 0x000fe200078e00ff */
[----:B------:R-:W-:Y:S04]  /*0210*/  BSSY.RECONVERGENT B0, `(.L_x_48) ;  /* 0x0000013000007945 */ /* 0x000fe80003800200 */
[----:B------:R-:W0:Y:S02]  /*0220*/  MUFU.RCP64H R17, R27 ;  /* 0x0000001b00117308 */ /* 0x000e240000001800 */
[----:B0-----:R-:W-:-:S08]  /*0230*/  DFMA R18, -R26, R16, 1 ;  /* 0x3ff000001a12742b */ /* 0x001fd00000000110 */
[----:B------:R-:W-:-:S08]  /*0240*/  DFMA R18, R18, R18, R18 ;  /* 0x000000121212722b */ /* 0x000fd00000000012 */
[----:B------:R-:W-:-:S08]  /*0250*/  DFMA R18, R16, R18, R16 ;  /* 0x000000121012722b */ /* 0x000fd00000000010 */
[----:B------:R-:W-:-:S08]  /*0260*/  DFMA R16, -R26, R18, 1 ;  /* 0x3ff000001a10742b */ /* 0x000fd00000000112 */
[----:B------:R-:W-:Y:S02]  /*0270*/  DFMA R16, R18, R16, R18 ;  /* 0x000000101210722b */ /* 0x000fe40000000012 */
[----:B--2---:R-:W-:-:S08]  /*0280*/  DADD R28, R6, -R14 ;  /* 0x00000000061c7229 */ /* 0x004fd0000000080e */
[----:B------:R-:W-:Y:S02]  /*0290*/  DMUL R6, R28, R16 ;  /* 0x000000101c067228 */ /* 0x000fe40000000000 */
[----:B------:R-:W-:-:S06]  /*02a0*/  FSETP.GEU.AND P1, PT, |R29|, 6.5827683646048100446e-37, PT ;  /* 0x036000001d00780b */ /* 0x000fcc0003f2e200 */
[----:B------:R-:W-:-:S08]  /*02b0*/  DFMA R14, -R26, R6, R28 ;  /* 0x000000061a0e722b */ /* 0x000fd0000000011c */
[----:B------:R-:W-:-:S10]  /*02c0*/  DFMA R6, R16, R14, R6 ;  /* 0x0000000e1006722b */ /* 0x000fd40000000006 */
[----:B------:R-:W-:-:S05]  /*02d0*/  FFMA R0, RZ, R27, R7 ;  /* 0x0000001bff007223 */ /* 0x000fca0000000007 */
[----:B------:R-:W-:-:S13]  /*02e0*/  FSETP.GT.AND P0, PT, |R0|, 1.469367938527859385e-39, PT ;  /* 0x001000000000780b */ /* 0x000fda0003f04200 */
[----:B------:R-:W-:Y:S05]  /*02f0*/  @P0 BRA P1, `(.L_x_49) ;  /* 0x0000000000100947 */ /* 0x000fea0000800000 */
[----:B------:R-:W-:-:S07]  /*0300*/  MOV R0, 0x320 ;  /* 0x0000032000007802 */ /* 0x000fce0000000f00 */
[----:B------:R-:W-:Y:S05]  /*0310*/  CALL.REL.NOINC `($__internal_2_$__cuda_sm20_div_rn_f64_full) ;  /* 0x0000001000607944 */ /* 0x000fea0003c00000 */
[----:B------:R-:W-:Y:S01]  /*0320*/  IMAD.MOV.U32 R6, RZ, RZ, R32 ;  /* 0x000000ffff067224 */ /* 0x000fe200078e0020 */
[----:B------:R-:W-:-:S07]  /*0330*/  MOV R7, R33 ;  /* 0x0000002100077202 */ /* 0x000fce0000000f00 */
.L_x_49:
[----:B------:R-:W-:Y:S05]  /*0340*/  BSYNC.RECONVERGENT B0 ;  /* 0x0000000000007941 */ /* 0x000fea0003800200 */
.L_x_48:
        /* <DEDUP_REMOVED lines=8> */
[----:B0-----:R-:W-:-:S06]  /*03d0*/  DADD R26, R26, R26 ;  /* 0x000000001a1a7229 */ /* 0x001fcc000000001a */
        /* <DEDUP_REMOVED lines=18> */
.L_x_51:
[----:B------:R-:W-:Y:S05]  /*0500*/  BSYNC.RECONVERGENT B0 ;  /* 0x0000000000007941 */ /* 0x000fea0003800200 */
.L_x_50:
[----:B------:R-:W-:Y:S01]  /*0510*/  VIADD R13, R11, 0xffffffff ;  /* 0xffffffff0b0d7836 */ /* 0x000fe20000000000 */
[----:B------:R-:W2:Y:S01]  /*0520*/  LDG.E.64 R2, desc[UR4][R2.64+0x8] ;  /* 0x0000080402027981 */ /* 0x000ea2000c1e1b00 */
[----:B------:R-:W0:Y:S02]  /*0530*/  LDC.64 R26, c[0x0][0x3b0] ;  /* 0x0000ec00ff1a7b82 */ /* 0x000e240000000a00 */
[----:B------:R-:W-:-:S06]  /*0540*/  IMAD.WIDE.U32 R8, R13, 0x8, R8 ;  /* 0x000000080d087825 */ /* 0x000fcc00078e0008 */
[----:B------:R-:W2:Y:S01]  /*0550*/  LDG.E.64 R8, desc[UR4][R8.64] ;  /* 0x0000000408087981 */ /* 0x000ea2000c1e1b00 */
[----:B0-----:R-:W-:-:S06]  /*0560*/  DADD R26, R26, R26 ;  /* 0x000000001a1a7229 */ /* 0x001fcc000000001a */
[----:B------:R-:W0:Y:S01]  /*0570*/  MUFU.RCP64H R15, R27 ;  /* 0x0000001b000f7308 */ /* 0x000e220000001800 */
[----:B------:R-:W-:-:S06]  /*0580*/  IMAD.MOV.U32 R14, RZ, RZ, 0x1 ;  /* 0x00000001ff0e7424 */ /* 0x000fcc00078e00ff */
[----:B0-----:R-:W-:-:S08]  /*0590*/  DFMA R16, -R26, R14, 1 ;  /* 0x3ff000001a10742b */ /* 0x001fd0000000010e */
[----:B------:R-:W-:-:S08]  /*05a0*/  DFMA R16, R16, R16, R16 ;  /* 0x000000101010722b */ /* 0x000fd00000000010 */
[----:B------:R-:W-:-:S08]  /*05b0*/  DFMA R16, R14, R16, R14 ;  /* 0x000000100e10722b */ /* 0x000fd0000000000e */
[----:B------:R-:W-:-:S08]  /*05c0*/  DFMA R14, -R26, R16, 1 ;  /* 0x3ff000001a0e742b */ /* 0x000fd00000000110 */
[----:B------:R-:W-:Y:S01]  /*05d0*/  DFMA R14, R16, R14, R16 ;  /* 0x0000000e100e722b */ /* 0x000fe20000000010 */
[----:B------:R-:W-:Y:S01]  /*05e0*/  BSSY.RECONVERGENT B0, `(.L_x_52) ;  /* 0x000000d000007945 */ /* 0x000fe20003800200 */
[----:B--2---:R-:W-:-:S08]  /*05f0*/  DADD R28, R2, -R8 ;  /* 0x00000000021c7229 */ /* 0x004fd00000000808 */
[----:B------:R-:W-:-:S08]  /*0600*/  DMUL R2, R28, R14 ;  /* 0x0000000e1c027228 */ /* 0x000fd00000000000 */
[----:B------:R-:W-:-:S08]  /*0610*/  DFMA R8, -R26, R2, R28 ;  /* 0x000000021a08722b */ /* 0x000fd0000000011c */
[----:B------:R-:W-:Y:S01]  /*0620*/  DFMA R2, R14, R8, R2 ;  /* 0x000000080e02722b */ /* 0x000fe20000000002 */
[----:B------:R-:W-:-:S09]  /*0630*/  FSETP.GEU.AND P1, PT, |R29|, 6.5827683646048100446e-37, PT ;  /* 0x036000001d00780b */ /* 0x000fd20003f2e200 */
[----:B------:R-:W-:-:S05]  /*0640*/  FFMA R0, RZ, R27, R3 ;  /* 0x0000001bff007223 */ /* 0x000fca0000000003 */
[----:B------:R-:W-:-:S13]  /*0650*/  FSETP.GT.AND P0, PT, |R0|, 1.469367938527859385e-39, PT ;  /* 0x001000000000780b */ /* 0x000fda0003f04200 */
[----:B------:R-:W-:Y:S05]  /*0660*/  @P0 BRA P1, `(.L_x_53) ;  /* 0x0000000000100947 */ /* 0x000fea0000800000 */
[----:B------:R-:W-:-:S07]  /*0670*/  MOV R0, 0x690 ;  /* 0x0000069000007802 */ /* 0x000fce0000000f00 */
[----:B------:R-:W-:Y:S05]  /*0680*/  CALL.REL.NOINC `($__internal_2_$__cuda_sm20_div_rn_f64_full) ;  /* 0x0000000c00847944 */ /* 0x000fea0003c00000 */
[----:B------:R-:W-:Y:S01]  /*0690*/  IMAD.MOV.U32 R2, RZ, RZ, R32 ;  /* 0x000000ffff027224 */ /* 0x000fe200078e0020 */
[----:B------:R-:W-:-:S07]  /*06a0*/  MOV R3, R33 ;  /* 0x0000002100037202 */ /* 0x000fce0000000f00 */
.L_x_53:
[----:B------:R-:W-:Y:S05]  /*06b0*/  BSYNC.RECONVERGENT B0 ;  /* 0x0000000000007941 */ /* 0x000fea0003800200 */
.L_x_52:
[----:B------:R-:W-:Y:S01]  /*06c0*/  DSETP.NEU.AND P0, PT, R4, RZ, PT ;  /* 0x000000ff0400722a */ /* 0x000fe20003f0d000 */
[----:B------:R-:W-:Y:S01]  /*06d0*/  BSSY.RECONVERGENT B0, `(.L_x_54) ;  /* 0x0000045000007945 */ /* 0x000fe20003800200 */
[----:B------:R-:W-:Y:S02]  /*06e0*/  DMUL R22, R6, R6 ;  /* 0x0000000606167228 */ /* 0x000fe40000000000 */
[----:B------:R-:W-:Y:S02]  /*06f0*/  DMUL R20, R4, R4 ;  /* 0x0000000404147228 */ /* 0x000fe40000000000 */
[----:B------:R-:W-:Y:S02]  /*0700*/  DSETP.NEU.OR P0, PT, R6, RZ, P0 ;  /* 0x000000ff0600722a */ /* 0x000fe4000070d400 */
[----:B------:R-:W-:-:S04]  /*0710*/  DMUL R18, R2, R2 ;  /* 0x0000000202127228 */ /* 0x000fc80000000000 */
[----:B------:R-:W-:Y:S02]  /*0720*/  DSETP.NEU.OR P0, PT, R2, RZ, P0 ;  /* 0x000000ff0200722a */ /* 0x000fe4000070d400 */
[----:B------:R-:W-:-:S12]  /*0730*/  DADD R16, R22, R20 ;  /* 0x0000000016107229 */ /* 0x000fd80000000014 */
[----:B------:R-:W-:Y:S05]  /*0740*/  @!P0 BRA `(.L_x_55) ;  /* 0x0000000000dc8947 */ /* 0x000fea0003800000 */
[----:B------:R-:W0:Y:S01]  /*0750*/  LDC.64 R28, c[0x0][0x3b8] ;  /* 0x0000ee00ff1c7b82 */ /* 0x000e220000000a00 */
[----:B------:R-:W-:Y:S02]  /*0760*/  IMAD.MOV.U32 R38, RZ, RZ, 0x0 ;  /* 0x00000000ff267424 */ /* 0x000fe400078e00ff */
[----:B------:R-:W-:Y:S02]  /*0770*/  IMAD.MOV.U32 R39, RZ, RZ, 0x3ff00000 ;  /* 0x3ff00000ff277424 */ /* 0x000fe400078e00ff */
[----:B------:R-:W-:-:S04]  /*0780*/  IMAD.MOV.U32 R8, RZ, RZ, 0x1 ;  /* 0x00000001ff087424 */ /* 0x000fc800078e00ff */
[C---:B0-----:R-:W-:Y:S02]  /*0790*/  DFMA R38, R28.reuse, -3, R38 ;  /* 0xc00800001c26782b */ /* 0x041fe40000000026 */
[----:B------:R-:W-:-:S04]  /*07a0*/  DMUL R28, R28, 4 ;  /* 0x401000001c1c7828 */ /* 0x000fc80000000000 */
[----:B------:R-:W0:Y:S06]  /*07b0*/  MUFU.RCP64H R9, R39 ;  /* 0x0000002700097308 */ /* 0x000e2c0000001800 */
[----:B------:R-:W-:Y:S01]  /*07c0*/  FSETP.GEU.AND P2, PT, |R29|, 6.5827683646048100446e-37, PT ;  /* 0x036000001d00780b */ /* 0x000fe20003f4e200 */
[----:B0-----:R-:W-:-:S08]  /*07d0*/  DFMA R14, -R38, R8, 1 ;  /* 0x3ff00000260e742b */ /* 0x001fd00000000108 */
[----:B------:R-:W-:-:S08]  /*07e0*/  DFMA R14, R14, R14, R14 ;  /* 0x0000000e0e0e722b */ /* 0x000fd0000000000e */
[----:B------:R-:W-:-:S08]  /*07f0*/  DFMA R14, R8, R14, R8 ;  /* 0x0000000e080e722b */ /* 0x000fd00000000008 */
[----:B------:R-:W-:-:S08]  /*0800*/  DFMA R8, -R38, R14, 1 ;  /* 0x3ff000002608742b */ /* 0x000fd0000000010e */
[----:B------:R-:W-:-:S08]  /*0810*/  DFMA R8, R14, R8, R14 ;  /* 0x000000080e08722b */ /* 0x000fd0000000000e */
[----:B------:R-:W-:-:S08]  /*0820*/  DMUL R14, R28, R8 ;  /* 0x000000081c0e7228 */ /* 0x000fd00000000000 */
        /* <DEDUP_REMOVED lines=8> */
[----:B------:R-:W-:Y:S05]  /*08b0*/  CALL.REL.NOINC `($__internal_2_$__cuda_sm20_div_rn_f64_full) ;  /* 0x0000000800f87944 */ /* 0x000fea0003c00000 */
[----:B------:R-:W-:Y:S02]  /*08c0*/  IMAD.MOV.U32 R8, RZ, RZ, R32 ;  /* 0x000000ffff087224 */ /* 0x000fe400078e0020 */
[----:B------:R-:W-:-:S07]  /*08d0*/  IMAD.MOV.U32 R9, RZ, RZ, R33 ;  /* 0x000000ffff097224 */ /* 0x000fce00078e0021 */
.L_x_56:
[----:B------:R-:W-:Y:S01]  /*08e0*/  DADD R26, R16, R18 ;  /* 0x00000000101a7229 */ /* 0x000fe20000000012 */
[----:B------:R-:W-:Y:S01]  /*08f0*/  MOV R24, 0x1 ;  /* 0x0000000100187802 */ /* 0x000fe20000000f00 */
[----:B------:R-:W-:Y:S06]  /*0900*/  BSSY.RECONVERGENT B1, `(.L_x_57) ;  /* 0x0000018000017945 */ /* 0x000fec0003800200 */
[----:B------:R-:W-:-:S06]  /*0910*/  DMUL R26, R26, R26 ;  /* 0x0000001a1a1a7228 */ /* 0x000fcc0000000000 */
[----:B------:R-:W0:Y:S02]  /*0920*/  MUFU.RCP64H R25, R27 ;  /* 0x0000001b00197308 */ /* 0x000e240000001800 */
[----:B0-----:R-:W-:-:S08]  /*0930*/  DFMA R14, -R26, R24, 1 ;  /* 0x3ff000001a0e742b */ /* 0x001fd00000000118 */
[----:B------:R-:W-:Y:S02]  /*0940*/  DFMA R28, R14, R14, R14 ;  /* 0x0000000e0e1c722b */ /* 0x000fe4000000000e */
[----:B------:R-:W-:-:S06]  /*0950*/  DMUL R14, R20, R20 ;  /* 0x00000014140e7228 */ /* 0x000fcc0000000000 */
[----:B------:R-:W-:Y:S02]  /*0960*/  DFMA R28, R24, R28, R24 ;  /* 0x0000001c181c722b */ /* 0x000fe40000000018 */
[----:B------:R-:W-:-:S06]  /*0970*/  DFMA R14, R22, R22, R14 ;  /* 0x00000016160e722b */ /* 0x000fcc000000000e */
[----:B------:R-:W-:Y:S02]  /*0980*/  DFMA R24, -R26, R28, 1 ;  /* 0x3ff000001a18742b */ /* 0x000fe4000000011c */
[----:B------:R-:W-:-:S06]  /*0990*/  DFMA R30, R18, R18, R14 ;  /* 0x00000012121e722b */ /* 0x000fcc000000000e */
[----:B------:R-:W-:-:S04]  /*09a0*/  DFMA R24, R28, R24, R28 ;  /* 0x000000181c18722b */ /* 0x000fc8000000001c */
[----:B------:R-:W-:-:S04]  /*09b0*/  FSETP.GEU.AND P2, PT, |R31|, 6.5827683646048100446e-37, PT ;  /* 0x036000001f00780b */ /* 0x000fc80003f4e200 */
        /* <DEDUP_REMOVED lines=9> */
[----:B------:R-:W-:Y:S05]  /*0a50*/  CALL.REL.NOINC `($__internal_2_$__cuda_sm20_div_rn_f64_full) ;  /* 0x0000000800907944 */ /* 0x000fea0003c00000 */
[----:B------:R-:W-:Y:S01]  /*0a60*/  IMAD.MOV.U32 R14, RZ, RZ, R32 ;  /* 0x000000ffff0e7224 */ /* 0x000fe200078e0020 */
[----:B------:R-:W-:-:S07]  /*0a70*/  MOV R15, R33 ;  /* 0x00000021000f7202 */ /* 0x000fce0000000f00 */
.L_x_58:
[----:B------:R-:W-:Y:S05]  /*0a80*/  BSYNC.RECONVERGENT B1 ;  /* 0x0000000000017941 */ /* 0x000fea0003800200 */
.L_x_57:
[----:B------:R-:W-:-:S08]  /*0a90*/  DFMA R8, R14, R8, 1 ;  /* 0x3ff000000e08742b */ /* 0x000fd00000000008 */
[----:B------:R-:W-:Y:S01]  /*0aa0*/  DMUL R8, R38, R8 ;  /* 0x0000000826087228 */ /* 0x000fe20000000000 */
[----:B------:R-:W-:Y:S10]  /*0ab0*/  BRA `(.L_x_59) ;  /* 0x0000000000187947 */ /* 0x000ff40003800000 */
.L_x_55:
[----:B------:R-:W0:Y:S01]  /*0ac0*/  LDCU.64 UR6, c[0x0][0x3b8] ;  /* 0x00007700ff0677ac */ /* 0x000e220008000a00 */
[----:B------:R-:W-:Y:S01]  /*0ad0*/  IMAD.MOV.U32 R14, RZ, RZ, 0x0 ;  /* 0x00000000ff0e7424 */ /* 0x000fe200078e00ff */
[----:B------:R-:W-:Y:S01]  /*0ae0*/  MOV R9, 0x3ffaaaaa ;  /* 0x3ffaaaaa00097802 */ /* 0x000fe20000000f00 */
[----:B------:R-:W-:Y:S02]  /*0af0*/  IMAD.MOV.U32 R15, RZ, RZ, 0x3ff00000 ;  /* 0x3ff00000ff0f7424 */ /* 0x000fe400078e00ff */
[----:B------:R-:W-:-:S06]  /*0b00*/  IMAD.MOV.U32 R8, RZ, RZ, -0x55555555 ;  /* 0xaaaaaaabff087424 */ /* 0x000fcc00078e00ff */
[----:B0-----:R-:W-:-:S11]  /*0b10*/  DFMA R8, -R8, UR6, R14 ;  /* 0x0000000608087c2b */ /* 0x001fd6000800010e */
.L_x_59:
[----:B------:R-:W-:Y:S05]  /*0b20*/  BSYNC.RECONVERGENT B0 ;  /* 0x0000000000007941 */ /* 0x000fea0003800200 */
.L_x_54:
[----:B------:R-:W0:Y:S01]  /*0b30*/  LDC.64 R14, c[0x0][0x3c0] ;  /* 0x0000f000ff0e7b82 */ /* 0x000e220000000a00 */
[----:B------:R-:W1:Y:S01]  /*0b40*/  LDCU.64 UR6, c[0x0][0x3b8] ;  /* 0x00007700ff0677ac */ /* 0x000e620008000a00 */
[----:B------:R-:W-:Y:S01]  /*0b50*/  DADD R26, R16, R18 ;  /* 0x00000000101a7229 */ /* 0x000fe20000000012 */
[----:B------:R-:W-:Y:S01]  /*0b60*/  BSSY.RECONVERGENT B0, `(.L_x_60) ;  /* 0x0000024000007945 */ /* 0x000fe20003800200 */
[----:B0-----:R-:W-:Y:S02]  /*0b70*/  DMUL R8, R8, R14 ;  /* 0x0000000e08087228 */ /* 0x001fe40000000000 */
[----:B------:R-:W-:-:S06]  /*0b80*/  DMUL R14, R14, 16 ;  /* 0x403000000e0e7828 */ /* 0x000fcc0000000000 */
[-C--:B------:R-:W-:Y:S02]  /*0b90*/  DMUL R38, R26, R8.reuse ;  /* 0x000000081a267228 */ /* 0x080fe40000000000 */
[----:B-1----:R-:W-:Y:S02]  /*0ba0*/  DMUL R14, R14, UR6 ;  /* 0x000000060e0e7c28 */ /* 0x002fe40008000000 */
[----:B------:R-:W-:-:S06]  /*0bb0*/  DMUL R8, R8, R8 ;  /* 0x0000000808087228 */ /* 0x000fcc0000000000 */
[----:B------:R-:W-:Y:S01]  /*0bc0*/  DMUL R38, R38, R14 ;  /* 0x0000000e26267228 */ /* 0x000fe20000000000 */
[----:B------:R-:W-:Y:S01]  /*0bd0*/  CS2R R14, SRZ ;  /* 0x00000000000e7805 */ /* 0x000fe2000001ff00 */
[----:B------:R-:W-:Y:S09]  /*0be0*/  @!P0 BRA `(.L_x_61) ;  /* 0x00000000006c8947 */ /* 0x000ff20003800000 */
[----:B------:R-:W-:Y:S01]  /*0bf0*/  DMUL R26, R26, R26 ;  /* 0x0000001a1a1a7228 */ /* 0x000fe20000000000 */
[----:B------:R-:W-:Y:S01]  /*0c00*/  IMAD.MOV.U32 R24, RZ, RZ, 0x1 ;  /* 0x00000001ff187424 */ /* 0x000fe200078e00ff */
[----:B------:R-:W-:Y:S01]  /*0c10*/  DMUL R14, R18, R18 ;  /* 0x00000012120e7228 */ /* 0x000fe20000000000 */
[----:B------:R-:W-:Y:S03]  /*0c20*/  BSSY.RECONVERGENT B1, `(.L_x_61) ;  /* 0x0000017000017945 */ /* 0x000fe60003800200 */
[----:B------:R-:W0:Y:S02]  /*0c30*/  MUFU.RCP64H R25, R27 ;  /* 0x0000001b00197308 */ /* 0x000e240000001800 */
[----:B0-----:R-:W-:-:S08]  /*0c40*/  DFMA R28, -R26, R24, 1 ;  /* 0x3ff000001a1c742b */ /* 0x001fd00000000118 */
[----:B------:R-:W-:Y:S02]  /*0c50*/  DFMA R30, R28, R28, R28 ;  /* 0x0000001c1c1e722b */ /* 0x000fe4000000001c */
[----:B------:R-:W-:Y:S02]  /*0c60*/  DFMA R28, R20, R20, R14 ;  /* 0x00000014141c722b */ /* 0x000fe4000000000e */
[----:B------:R-:W-:-:S04]  /*0c70*/  DMUL R14, R22, R6 ;  /* 0x00000006160e7228 */ /* 0x000fc80000000000 */
[----:B------:R-:W-:Y:S02]  /*0c80*/  DFMA R30, R24, R30, R24 ;  /* 0x0000001e181e722b */ /* 0x000fe40000000018 */
[----:B------:R-:W-:Y:S02]  /*0c90*/  DADD R24, R20, R18 ;  /* 0x0000000014187229 */ /* 0x000fe40000000012 */
[----:B------:R-:W-:-:S04]  /*0ca0*/  DMUL R28, R28, R6 ;  /* 0x000000061c1c7228 */ /* 0x000fc80000000000 */
[----:B------:R-:W-:-:S04]  /*0cb0*/  DFMA R32, -R26, R30, 1 ;  /* 0x3ff000001a20742b */ /* 0x000fc8000000011e */
[----:B------:R-:W-:-:S04]  /*0cc0*/  DFMA R28, R14, R24, -R28 ;  /* 0x000000180e1c722b */ /* 0x000fc8000000081c */
[----:B------:R-:W-:-:S06]  /*0cd0*/  DFMA R32, R30, R32, R30 ;  /* 0x000000201e20722b */ /* 0x000fcc000000001e */
[----:B------:R-:W-:Y:S02]  /*0ce0*/  FSETP.GEU.AND P1, PT, |R29|, 6.5827683646048100446e-37, PT ;  /* 0x036000001d00780b */ /* 0x000fe40003f2e200 */
[----:B------:R-:W-:-:S08]  /*0cf0*/  DMUL R14, R28, R32 ;  /* 0x000000201c0e7228 */ /* 0x000fd00000000000 */
[----:B------:R-:W-:-:S08]  /*0d00*/  DFMA R24, -R26, R14, R28 ;  /* 0x0000000e1a18722b */ /* 0x000fd0000000011c */
[----:B------:R-:W-:-:S10]  /*0d10*/  DFMA R14, R32, R24, R14 ;  /* 0x00000018200e722b */ /* 0x000fd4000000000e */
[----:B------:R-:W-:-:S05]  /*0d20*/  FFMA R0, RZ, R27, R15 ;  /* 0x0000001bff007223 */ /* 0x000fca000000000f */
[----:B------:R-:W-:-:S13]  /*0d30*/  FSETP.GT.AND P0, PT, |R0|, 1.469367938527859385e-39, PT ;  /* 0x001000000000780b */ /* 0x000fda0003f04200 */
[----:B------:R-:W-:Y:S05]  /*0d40*/  @P0 BRA P1, `(.L_x_62) ;  /* 0x0000000000100947 */ /* 0x000fea0000800000 */
[----:B------:R-:W-:-:S07]  /*0d50*/  MOV R0, 0xd70 ;  /* 0x00000d7000007802 */ /* 0x000fce0000000f00 */
[----:B------:R-:W-:Y:S05]  /*0d60*/  CALL.REL.NOINC `($__internal_2_$__cuda_sm20_div_rn_f64_full) ;  /* 0x0000000400cc7944 */ /* 0x000fea0003c00000 */
[----:B------:R-:W-:Y:S02]  /*0d70*/  IMAD.MOV.U32 R14, RZ, RZ, R32 ;  /* 0x000000ffff0e7224 */ /* 0x000fe400078e0020 */
[----:B------:R-:W-:-:S07]  /*0d80*/  IMAD.MOV.U32 R15, RZ, RZ, R33 ;  /* 0x000000ffff0f7224 */ /* 0x000fce00078e0021 */
.L_x_62:
[----:B------:R-:W-:Y:S05]  /*0d90*/  BSYNC.RECONVERGENT B1 ;  /* 0x0000000000017941 */ /* 0x000fea0003800200 */
.L_x_61:
[----:B------:R-:W-:Y:S05]  /*0da0*/  BSYNC.RECONVERGENT B0 ;  /* 0x0000000000007941 */ /* 0x000fea0003800200 */
.L_x_60:
[----:B------:R-:W0:Y:S01]  /*0db0*/  LDC.64 R24, c[0x0][0x388] ;  /* 0x0000e200ff187b82 */ /* 0x000e220000000a00 */
[----:B------:R-:W-:Y:S01]  /*0dc0*/  DMUL R14, R38, R14 ;  /* 0x0000000e260e7228 */ /* 0x000fe20000000000 */
[----:B------:R-:W-:Y:S01]  /*0dd0*/  BSSY.RECONVERGENT B0, `(.L_x_63) ;  /* 0x000002a000007945 */ /* 0x000fe20003800200 */
[----:B------:R-:W-:Y:S01]  /*0de0*/  DSETP.NEU.AND P0, PT, R2, RZ, PT ;  /* 0x000000ff0200722a */ /* 0x000fe20003f0d000 */
[----:B------:R-:W-:Y:S01]  /*0df0*/  CS2R R26, SRZ ;  /* 0x00000000001a7805 */ /* 0x000fe2000001ff00 */
[----:B------:R-:W-:-:S04]  /*0e00*/  DSETP.EQ.AND P1, PT, R6, RZ, PT ;  /* 0x000000ff0600722a */ /* 0x000fc80003f22000 */
[----:B------:R-:W-:Y:S02]  /*0e10*/  DFMA R14, R8, R6, R14 ;  /* 0x00000006080e722b */ /* 0x000fe4000000000e */
[----:B------:R-:W-:Y:S01]  /*0e20*/  DSETP.EQ.AND P0, PT, R4, RZ, !P0 ;  /* 0x000000ff0400722a */ /* 0x000fe20004702000 */
[----:B0-----:R-:W-:-:S04]  /*0e30*/  IMAD.WIDE.U32 R24, R12, 0x138800, R24 ;  /* 0x001388000c187825 */ /* 0x001fc800078e0018 */
[----:B------:R-:W-:-:S04]  /*0e40*/  IMAD.WIDE.U32 R24, R10, 0xc80, R24 ;  /* 0x00000c800a187825 */ /* 0x000fc800078e0018 */
[----:B------:R-:W-:-:S05]  /*0e50*/  IMAD.WIDE.U32 R24, R11, 0x8, R24 ;  /* 0x000000080b187825 */ /* 0x000fca00078e0018 */
[----:B------:R0:W-:Y:S01]  /*0e60*/  STG.E.64 desc[UR4][R24.64], R14 ;  /* 0x0000000e18007986 */ /* 0x0001e2000c101b04 */
[----:B------:R-:W-:Y:S05]  /*0e70*/  @P0 BRA P1, `(.L_x_64) ;  /* 0x00000000007c0947 */ /* 0x000fea0000800000 */
[----:B------:R-:W-:Y:S01]  /*0e80*/  DADD R26, R20, R18 ;  /* 0x00000000141a7229 */ /* 0x000fe20000000012 */
[----:B0-----:R-:W-:Y:S01]  /*0e90*/  MOV R14, 0x1 ;  /* 0x00000001000e7802 */ /* 0x001fe20000000f00 */
[----:B------:R-:W-:Y:S01]  /*0ea0*/  DMUL R28, R18, R18 ;  /* 0x00000012121c7228 */ /* 0x000fe20000000000 */
[----:B------:R-:W-:Y:S05]  /*0eb0*/  BSSY.RECONVERGENT B1, `(.L_x_65) ;  /* 0x0000019000017945 */ /* 0x000fea0003800200 */
[C---:B------:R-:W-:Y:S02]  /*0ec0*/  DADD R26, R22.reuse, R26 ;  /* 0x00000000161a7229 */ /* 0x040fe4000000001a */
[----:B------:R-:W-:-:S06]  /*0ed0*/  DFMA R28, R22, R22, R28 ;  /* 0x00000016161c722b */ /* 0x000fcc000000001c */
[----:B------:R-:W-:Y:S02]  /*0ee0*/  DMUL R26, R26, R26 ;  /* 0x0000001a1a1a7228 */ /* 0x000fe40000000000 */
[----:B------:R-:W-:-:S04]  /*0ef0*/  DMUL R28, R28, R4 ;  /* 0x000000041c1c7228 */ /* 0x000fc80000000000 */
[----:B------:R-:W0:Y:S02]  /*0f00*/  MUFU.RCP64H R15, R27 ;  /* 0x0000001b000f7308 */ /* 0x000e240000001800 */
[----:B0-----:R-:W-:-:S08]  /*0f10*/  DFMA R24, -R26, R14, 1 ;  /* 0x3ff000001a18742b */ /* 0x001fd0000000010e */
[----:B------:R-:W-:-:S08]  /*0f20*/  DFMA R24, R24, R24, R24 ;  /* 0x000000181818722b */ /* 0x000fd00000000018 */
[----:B------:R-:W-:Y:S02]  /*0f30*/  DFMA R30, R14, R24, R14 ;  /* 0x000000180e1e722b */ /* 0x000fe4000000000e */
[----:B------:R-:W-:Y:S02]  /*0f40*/  DMUL R14, R20, R4 ;  /* 0x00000004140e7228 */ /* 0x000fe40000000000 */
[----:B------:R-:W-:-:S04]  /*0f50*/  DADD R24, R22, R18 ;  /* 0x0000000016187229 */ /* 0x000fc80000000012 */
        /* <DEDUP_REMOVED lines=14> */
.L_x_66:
[----:B------:R-:W-:Y:S05]  /*1040*/  BSYNC.RECONVERGENT B1 ;  /* 0x0000000000017941 */ /* 0x000fea0003800200 */
.L_x_65:
[----:B------:R-:W-:Y:S01]  /*1050*/  IMAD.MOV.U32 R26, RZ, RZ, R14 ;  /* 0x000000ffff1a7224 */ /* 0x000fe200078e000e */
[----:B------:R-:W-:-:S07]  /*1060*/  MOV R27, R15 ;  /* 0x0000000f001b7202 */ /* 0x000fce0000000f00 */
.L_x_64:
[----:B------:R-:W-:Y:S05]  /*1070*/  BSYNC.RECONVERGENT B0 ;  /* 0x0000000000007941 */ /* 0x000fea0003800200 */
.L_x_63:
[----:B0-----:R-:W0:Y:S01]  /*1080*/  LDC.64 R14, c[0x0][0x390] ;  /* 0x0000e400ff0e7b82 */ /* 0x001e220000000a00 */
[----:B------:R-:W-:Y:S01]  /*1090*/  DMUL R26, R38, R26 ;  /* 0x0000001a261a7228 */ /* 0x000fe20000000000 */
[----:B------:R-:W-:Y:S01]  /*10a0*/  BSSY.RECONVERGENT B0, `(.L_x_67) ;  /* 0x0000027000007945 */ /* 0x000fe20003800200 */
[----:B------:R-:W-:Y:S02]  /*10b0*/  DSETP.NEU.AND P0, PT, R6, RZ, PT ;  /* 0x000000ff0600722a */ /* 0x000fe40003f0d000 */
[----:B------:R-:W-:-:S04]  /*10c0*/  DSETP.EQ.AND P1, PT, R4, RZ, PT ;  /* 0x000000ff0400722a */ /* 0x000fc80003f22000 */
[----:B------:R-:W-:Y:S02]  /*10d0*/  DFMA R26, R8, R4, R26 ;  /* 0x00000004081a722b */ /* 0x000fe4000000001a */
[----:B------:R-:W-:Y:S01]  /*10e0*/  DSETP.EQ.AND P0, PT, R2, RZ, !P0 ;  /* 0x000000ff0200722a */ /* 0x000fe20004702000 */
[----:B------:R-:W-:Y:S01]  /*10f0*/  CS2R R4, SRZ ;  /* 0x0000000000047805 */ /* 0x000fe2000001ff00 */
[----:B0-----:R-:W-:-:S04]  /*1100*/  IMAD.WIDE.U32 R14, R12, 0x138800, R14 ;  /* 0x001388000c0e7825 */ /* 0x001fc800078e000e */
[----:B------:R-:W-:-:S04]  /*1110*/  IMAD.WIDE.U32 R14, R10, 0xc80, R14 ;  /* 0x00000c800a0e7825 */ /* 0x000fc800078e000e */
[----:B------:R-:W-:-:S05]  /*1120*/  IMAD.WIDE.U32 R14, R11, 0x8, R14 ;  /* 0x000000080b0e7825 */ /* 0x000fca00078e000e */
[----:B------:R0:W-:Y:S01]  /*1130*/  STG.E.64 desc[UR4][R14.64], R26 ;  /* 0x0000001a0e007986 */ /* 0x0001e2000c101b04 */
[----:B------:R-:W-:Y:S05]  /*1140*/  @P0 BRA P1, `(.L_x_68) ;  /* 0x0000000000700947 */ /* 0x000fea0000800000 */
[----:B0-----:R-:W-:Y:S01]  /*1150*/  DADD R26, R22, R18 ;  /* 0x00000000161a7229 */ /* 0x001fe20000000012 */
[----:B------:R-:W-:Y:S01]  /*1160*/  IMAD.MOV.U32 R4, RZ, RZ, 0x1 ;  /* 0x00000001ff047424 */ /* 0x000fe200078e00ff */
[----:B------:R-:W-:Y:S01]  /*1170*/  DMUL R18, R18, R2 ;  /* 0x0000000212127228 */ /* 0x000fe20000000000 */
[----:B------:R-:W-:Y:S05]  /*1180*/  BSSY.RECONVERGENT B1, `(.L_x_68) ;  /* 0x0000018000017945 */ /* 0x000fea0003800200 */
[C---:B------:R-:W-:Y:S02]  /*1190*/  DADD R26, R20.reuse, R26 ;  /* 0x00000000141a7229 */ /* 0x040fe4000000001a */
[----:B------:R-:W-:-:S06]  /*11a0*/  DMUL R20, R20, R20 ;  /* 0x0000001414147228 */ /* 0x000fcc0000000000 */
[----:B------:R-:W-:Y:S02]  /*11b0*/  DMUL R26, R26, R26 ;  /* 0x0000001a1a1a7228 */ /* 0x000fe40000000000 */
[----:B------:R-:W-:-:S04]  /*11c0*/  DFMA R20, R22, R22, R20 ;  /* 0x000000161614722b */ /* 0x000fc80000000014 */
[----:B------:R-:W0:Y:S02]  /*11d0*/  MUFU.RCP64H R5, R27 ;  /* 0x0000001b00057308 */ /* 0x000e240000001800 */
[----:B0-----:R-:W-:-:S08]  /*11e0*/  DFMA R6, -R26, R4, 1 ;  /* 0x3ff000001a06742b */ /* 0x001fd00000000104 */
[----:B------:R-:W-:-:S08]  /*11f0*/  DFMA R6, R6, R6, R6 ;  /* 0x000000060606722b */ /* 0x000fd00000000006 */
[----:B------:R-:W-:Y:S02]  /*1200*/  DFMA R6, R4, R6, R4 ;  /* 0x000000060406722b */ /* 0x000fe40000000004 */
[----:B------:R-:W-:-:S06]  /*1210*/  DMUL R4, R20, R2 ;  /* 0x0000000214047228 */ /* 0x000fcc0000000000 */
[----:B------:R-:W-:Y:S02]  /*1220*/  DFMA R14, -R26, R6, 1 ;  /* 0x3ff000001a0e742b */ /* 0x000fe40000000106 */
[----:B------:R-:W-:-:S06]  /*1230*/  DFMA R28, R16, R18, -R4 ;  /* 0x00000012101c722b */ /* 0x000fcc0000000804 */
        /* <DEDUP_REMOVED lines=12> */
.L_x_69:
[----:B------:R-:W-:Y:S05]  /*1300*/  BSYNC.RECONVERGENT B1 ;  /* 0x0000000000017941 */ /* 0x000fea0003800200 */
.L_x_68:
[----:B------:R-:W-:Y:S05]  /*1310*/  BSYNC.RECONVERGENT B0 ;  /* 0x0000000000007941 */ /* 0x000fea0003800200 */
.L_x_67:
[----:B------:R-:W1:Y:S01]  /*1320*/  LDC.64 R6, c[0x0][0x398] ;  /* 0x0000e600ff067b82 */ /* 0x000e620000000a00 */
[----:B------:R-:W-:-:S08]  /*1330*/  DMUL R4, R38, R4 ;  /* 0x0000000426047228 */ /* 0x000fd00000000000 */
[----:B------:R-:W-:Y:S01]  /*1340*/  DFMA R4, R8, R2, R4 ;  /* 0x000000020804722b */ /* 0x000fe20000000004 */
[----:B-1----:R-:W-:-:S04]  /*1350*/  IMAD.WIDE.U32 R12, R12, 0x138800, R6 ;  /* 0x001388000c0c7825 */ /* 0x002fc800078e0006 */
[----:B------:R-:W-:-:S04]  /*1360*/  IMAD.WIDE.U32 R12, R10, 0xc80, R12 ;  /* 0x00000c800a0c7825 */ /* 0x000fc800078e000c */
[----:B------:R-:W-:-:S05]  /*1370*/  IMAD.WIDE.U32 R12, R11, 0x8, R12 ;  /* 0x000000080b0c7825 */ /* 0x000fca00078e000c */
[----:B------:R-:W-:Y:S01]  /*1380*/  STG.E.64 desc[UR4][R12.64], R4 ;  /* 0x000000040c007986 */ /* 0x000fe2000c101b04 */
[----:B------:R-:W-:Y:S05]  /*1390*/  EXIT ;  /* 0x000000000000794d */ /* 0x000fea0003800000 */
.L_x_47:
[----:B------:R-:W0:Y:S08]  /*13a0*/  LDC.64 R2, c[0x0][0x388] ;  /* 0x0000e200ff027b82 */ /* 0x000e300000000a00 */
[----:B------:R-:W1:Y:S08]  /*13b0*/  LDC.64 R4, c[0x0][0x390] ;  /* 0x0000e400ff047b82 */ /* 0x000e700000000a00 */
[----:B------:R-:W2:Y:S01]  /*13c0*/  LDC.64 R6, c[0x0][0x398] ;  /* 0x0000e600ff067b82 */ /* 0x000ea20000000a00 */
[----:B0-----:R-:W-:-:S04]  /*13d0*/  IMAD.WIDE.U32 R2, R12, 0x138800, R2 ;  /* 0x001388000c027825 */ /* 0x001fc800078e0002 */
[----:B------:R-:W-:-:S04]  /*13e0*/  IMAD.WIDE.U32 R2, R10, 0xc80, R2 ;  /* 0x00000c800a027825 */ /* 0x000fc800078e0002 */
[----:B-1----:R-:W-:-:S04]  /*13f0*/  IMAD.WIDE.U32 R4, R12, 0x138800, R4 ;  /* 0x001388000c047825 */ /* 0x002fc800078e0004 */
[----:B------:R-:W-:-:S04]  /*1400*/  IMAD.WIDE.U32 R2, R11, 0x8, R2 ;  /* 0x000000080b027825 */ /* 0x000fc800078e0002 */
[----:B--2---:R-:W-:Y:S01]  /*1410*/  IMAD.WIDE.U32 R6, R12, 0x138800, R6 ;  /* 0x001388000c067825 */ /* 0x004fe200078e0006 */
[----:B------:R-:W-:Y:S03]  /*1420*/  STG.E.64 desc[UR4][R2.64], RZ ;  /* 0x000000ff02007986 */ /* 0x000fe6000c101b04 */
[----:B------:R-:W-:-:S04]  /*1430*/  IMAD.WIDE.U32 R4, R10, 0xc80, R4 ;  /* 0x00000c800a047825 */ /* 0x000fc800078e0004 */
[----:B------:R-:W-:-:S04]  /*1440*/  IMAD.WIDE.U32 R6, R10, 0xc80, R6 ;  /* 0x00000c800a067825 */ /* 0x000fc800078e0006 */
[----:B------:R-:W-:-:S04]  /*1450*/  IMAD.WIDE.U32 R4, R11, 0x8, R4 ;  /* 0x000000080b047825 */ /* 0x000fc800078e0004 */
[----:B------:R-:W-:Y:S01]  /*1460*/  IMAD.WIDE.U32 R6, R11, 0x8, R6 ;  /* 0x000000080b067825 */ /* 0x000fe200078e0006 */
[----:B------:R-:W-:Y:S04]  /*1470*/  STG.E.64 desc[UR4][R4.64], RZ ;  /* 0x000000ff04007986 */ /* 0x000fe8000c101b04 */
[----:B------:R-:W-:Y:S01]  /*1480*/  STG.E.64 desc[UR4][R6.64], RZ ;  /* 0x000000ff06007986 */ /* 0x000fe2000c101b04 */
[----:B------:R-:W-:Y:S05]  /*1490*/  EXIT ;  /* 0x000000000000794d */ /* 0x000fea0003800000 */
        .weak           $__internal_2_$__cuda_sm20_div_rn_f64_full
        .type           $__internal_2_$__cuda_sm20_div_rn_f64_full,@function
        .size           $__internal_2_$__cuda_sm20_div_rn_f64_full,(.L_x_78 - $__internal_2_$__cuda_sm20_div_rn_f64_full)
$__internal_2_$__cuda_sm20_div_rn_f64_full:
[C---:B------:R-:W-:Y:S01]  /*14a0*/  FSETP.GEU.AND P1, PT, |R27|.reuse, 1.469367938527859385e-39, PT ;  /* 0x001000001b00780b */ /* 0x040fe20003f2e200 */
[----:B------:R-:W-:Y:S01]  /*14b0*/  IMAD.MOV.U32 R30, RZ, RZ, 0x1 ;  /* 0x00000001ff1e7424 */ /* 0x000fe200078e00ff */
[----:B------:R-:W-:Y:S01]  /*14c0*/  LOP3.LUT R24, R27, 0x800fffff, RZ, 0xc0, !PT ;  /* 0x800fffff1b187812 */ /* 0x000fe200078ec0ff */
[----:B------:R-:W-:Y:S01]  /*14d0*/  BSSY.RECONVERGENT B2, `(.L_x_70) ;  /* 0x0000054000027945 */ /* 0x000fe20003800200 */
[C---:B------:R-:W-:Y:S02]  /*14e0*/  FSETP.GEU.AND P3, PT, |R29|.reuse, 1.469367938527859385e-39, PT ;  /* 0x001000001d00780b */ /* 0x040fe40003f6e200 */
[----:B------:R-:W-:Y:S02]  /*14f0*/  LOP3.LUT R25, R24, 0x3ff00000, RZ, 0xfc, !PT ;  /* 0x3ff0000018197812 */ /* 0x000fe400078efcff */
[----:B------:R-:W-:Y:S02]  /*1500*/  MOV R24, R26 ;  /* 0x0000001a00187202 */ /* 0x000fe40000000f00 */
[----:B------:R-:W-:-:S02]  /*1510*/  LOP3.LUT R13, R29, 0x7ff00000, RZ, 0xc0, !PT ;  /* 0x7ff000001d0d7812 */ /* 0x000fc400078ec0ff */
[----:B------:R-:W-:Y:S01]  /*1520*/  LOP3.LUT R40, R27, 0x7ff00000, RZ, 0xc0, !PT ;  /* 0x7ff000001b287812 */ /* 0x000fe200078ec0ff */
[----:B------:R-:W-:-:S03]  /*1530*/  @!P1 DMUL R24, R26, 8.98846567431157953865e+307 ;  /* 0x7fe000001a189828 */ /* 0x000fc60000000000 */
[----:B------:R-:W-:Y:S02]  /*1540*/  ISETP.GE.U32.AND P2, PT, R13, R40, PT ;  /* 0x000000280d00720c */ /* 0x000fe40003f46070 */
[----:B------:R-:W-:Y:S01]  /*1550*/  @!P3 LOP3.LUT R14, R27, 0x7ff00000, RZ, 0xc0, !PT ;  /* 0x7ff000001b0eb812 */ /* 0x000fe200078ec0ff */
[----:B------:R-:W0:Y:S03]  /*1560*/  MUFU.RCP64H R31, R25 ;  /* 0x00000019001f7308 */ /* 0x000e260000001800 */
[----:B------:R-:W-:Y:S01]  /*1570*/  @!P3 ISETP.GE.U32.AND P4, PT, R13, R14, PT ;  /* 0x0000000e0d00b20c */ /* 0x000fe20003f86070 */
[----:B------:R-:W-:Y:S01]  /*1580*/  IMAD.MOV.U32 R14, RZ, RZ, 0x1ca00000 ;  /* 0x1ca00000ff0e7424 */ /* 0x000fe200078e00ff */
[----:B------:R-:W-:-:S04]  /*1590*/  @!P1 LOP3.LUT R40, R25, 0x7ff00000, RZ, 0xc0, !PT ;  /* 0x7ff0000019289812 */ /* 0x000fc800078ec0ff */
[----:B------:R-:W-:-:S04]  /*15a0*/  @!P3 SEL R15, R14, 0x63400000, !P4 ;  /* 0x634000000e0fb807 */ /* 0x000fc80006000000 */
[----:B------:R-:W-:Y:S01]  /*15b0*/  @!P3 LOP3.LUT R36, R15, 0x80000000, R29, 0xf8, !PT ;  /* 0x800000000f24b812 */ /* 0x000fe200078ef81d */
[----:B------:R-:W-:Y:S01]  /*15c0*/  IMAD.MOV.U32 R15, RZ, RZ, R13 ;  /* 0x000000ffff0f7224 */ /* 0x000fe200078e000d */
[----:B0-----:R-:W-:Y:S02]  /*15d0*/  DFMA R32, R30, -R24, 1 ;  /* 0x3ff000001e20742b */ /* 0x001fe40000000818 */
[----:B------:R-:W-:Y:S02]  /*15e0*/  @!P3 LOP3.LUT R37, R36, 0x100000, RZ, 0xfc, !PT ;  /* 0x001000002425b812 */ /* 0x000fe400078efcff */
[----:B------:R-:W-:-:S04]  /*15f0*/  @!P3 MOV R36, RZ ;  /* 0x000000ff0024b202 */ /* 0x000fc80000000f00 */
        /* <DEDUP_REMOVED lines=21> */
[----:B------:R-:W-:-:S04]  /*1750*/  SEL R14, R14, 0x63400000, !P1 ;  /* 0x634000000e0e7807 */ /* 0x000fc80004800000 */
[----:B------:R-:W-:Y:S01]  /*1760*/  IADD3 R13, PT, PT, -R14, R13, RZ ;  /* 0x0000000d0e0d7210 */ /* 0x000fe20007ffe1ff */
[----:B------:R-:W-:-:S04]  /*1770*/  IMAD.MOV.U32 R14, RZ, RZ, RZ ;  /* 0x000000ffff0e7224 */ /* 0x000fc800078e00ff */
[----:B------:R-:W-:-:S06]  /*1780*/  VIADD R15, R13, 0x7fe00000 ;  /* 0x7fe000000d0f7836 */ /* 0x000fcc0000000000 */
[----:B------:R-:W-:-:S10]  /*1790*/  DMUL R32, R36, R14 ;  /* 0x0000000e24207228 */ /* 0x000fd40000000000 */
[----:B------:R-:W-:-:S13]  /*17a0*/  FSETP.GTU.AND P1, PT, |R33|, 1.469367938527859385e-39, PT ;  /* 0x001000002100780b */ /* 0x000fda0003f2c200 */
[----:B------:R-:W-:Y:S05]  /*17b0*/  @P1 BRA `(.L_x_72) ;  /* 0x0000000000941947 */ /* 0x000fea0003800000 */
[----:B------:R-:W-:-:S06]  /*17c0*/  DFMA R24, R36, -R24, R30 ;  /* 0x800000182418722b */ /* 0x000fcc000000001e */
[----:B------:R-:W-:-:S04]  /*17d0*/  IMAD.MOV.U32 R24, RZ, RZ, RZ ;  /* 0x000000ffff187224 */ /* 0x000fc800078e00ff */
[C---:B------:R-:W-:Y:S02]  /*17e0*/  FSETP.NEU.AND P1, PT, R25.reuse, RZ, PT ;  /* 0x000000ff1900720b */ /* 0x040fe40003f2d000 */
[----:B------:R-:W-:-:S04]  /*17f0*/  LOP3.LUT R27, R25, 0x80000000, R27, 0x48, !PT ;  /* 0x80000000191b7812 */ /* 0x000fc800078e481b */
[----:B------:R-:W-:-:S07]  /*1800*/  LOP3.LUT R25, R27, R15, RZ, 0xfc, !PT ;  /* 0x0000000f1b197212 */ /* 0x000fce00078efcff */
[----:B------:R-:W-:Y:S05]  /*1810*/  @!P1 BRA `(.L_x_72) ;  /* 0x00000000007c9947 */ /* 0x000fea0003800000 */
[C---:B------:R-:W-:Y:S01]  /*1820*/  IADD3 R15, PT, PT, -R13.reuse, RZ, RZ ;  /* 0x000000ff0d0f7210 */ /* 0x040fe20007ffe1ff */
[----:B------:R-:W-:Y:S01]  /*1830*/  IMAD.MOV.U32 R14, RZ, RZ, RZ ;  /* 0x000000ffff0e7224 */ /* 0x000fe200078e00ff */
[----:B------:R-:W-:Y:S01]  /*1840*/  DMUL.RP R24, R36, R24 ;  /* 0x0000001824187228 */ /* 0x000fe20000008000 */
[----:B------:R-:W-:-:S04]  /*1850*/  IADD3 R13, PT, PT, -R13, -0x43300000, RZ ;  /* 0xbcd000000d0d7810 */ /* 0x000fc80007ffe1ff */
[----:B------:R-:W-:-:S05]  /*1860*/  DFMA R14, R32, -R14, R36 ;  /* 0x8000000e200e722b */ /* 0x000fca0000000024 */
[----:B------:R-:W-:-:S05]  /*1870*/  LOP3.LUT R27, R25, R27, RZ, 0x3c, !PT ;  /* 0x0000001b191b7212 */ /* 0x000fca00078e3cff */
[----:B------:R-:W-:-:S04]  /*1880*/  FSETP.NEU.AND P1, PT, |R15|, R13, PT ;  /* 0x0000000d0f00720b */ /* 0x000fc80003f2d200 */
[----:B------:R-:W-:Y:S02]  /*1890*/  FSEL R32, R24, R32, !P1 ;  /* 0x0000002018207208 */ /* 0x000fe40004800000 */
[----:B------:R-:W-:Y:S01]  /*18a0*/  FSEL R33, R27, R33, !P1 ;  /* 0x000000211b217208 */ /* 0x000fe20004800000 */
[----:B------:R-:W-:Y:S06]  /*18b0*/  BRA `(.L_x_72) ;  /* 0x0000000000547947 */ /* 0x000fec0003800000 */
.L_x_71:
        /* <DEDUP_REMOVED lines=13> */
[----:B------:R-:W-:Y:S01]  /*1990*/  @P1 IMAD.MOV.U32 R32, RZ, RZ, RZ ;  /* 0x000000ffff201224 */ /* 0x000fe200078e00ff */
[----:B------:R-:W-:Y:S01]  /*19a0*/  @P1 MOV R33, R13 ;  /* 0x0000000d00211202 */ /* 0x000fe20000000f00 */
[----:B------:R-:W-:Y:S06]  /*19b0*/  BRA `(.L_x_72) ;  /* 0x0000000000147947 */ /* 0x000fec0003800000 */
.L_x_74:
[----:B------:R-:W-:Y:S01]  /*19c0*/  LOP3.LUT R33, R27, 0x80000, RZ, 0xfc, !PT ;  /* 0x000800001b217812 */ /* 0x000fe200078efcff */
[----:B------:R-:W-:Y:S01]  /*19d0*/  IMAD.MOV.U32 R32, RZ, RZ, R26 ;  /* 0x000000ffff207224 */ /* 0x000fe200078e001a */
[----:B------:R-:W-:Y:S06]  /*19e0*/  BRA `(.L_x_72) ;  /* 0x0000000000087947 */ /* 0x000fec0003800000 */
.L_x_73:
[----:B------:R-:W-:Y:S01]  /*19f0*/  LOP3.LUT R33, R29, 0x80000, RZ, 0xfc, !PT ;  /* 0x000800001d217812 */ /* 0x000fe200078efcff */
[----:B------:R-:W-:-:S07]  /*1a00*/  IMAD.MOV.U32 R32, RZ, RZ, R28 ;  /* 0x000000ffff207224 */ /* 0x000fce00078e001c */
.L_x_72:
[----:B------:R-:W-:Y:S05]  /*1a10*/  BSYNC.RECONVERGENT B2 ;  /* 0x0000000000027941 */ /* 0x000fea0003800200 */
.L_x_70:
[----:B------:R-:W-:Y:S01]  /*1a20*/  MOV R14, R0 ;  /* 0x00000000000e7202 */ /* 0x000fe20000000f00 */
[----:B------:R-:W-:-:S04]  /*1a30*/  IMAD.MOV.U32 R15, RZ, RZ, 0x0 ;  /* 0x00000000ff0f7424 */ /* 0x000fc800078e00ff */
[----:B------:R-:W-:Y:S05]  /*1a40*/  RET.REL.NODEC R14 `(_Z14calculateForcePA400_A400_dS1_S1_S1_dddddd) ;  /* 0xffffffe40e6c7950 */ /* 0x000fea0003c3ffff */
.L_x_75:
        /* <DEDUP_REMOVED lines=11> */
.L_x_78:


//--------------------- .nv.shared.reserved.0     --------------------------
	.section	.nv.shared.reserved.0,"aw",@nobits
	.weak		__nv_reservedSMEM_offset_0_alias
	.size		__nv_reservedSMEM_offset_0_alias, 0, 64
	.other		__nv_reservedSMEM_offset_0_alias,@"STO_CUDA_RESERVED_SHARED STV_DEFAULT"
__nv_reservedSMEM_offset_0_alias:
	.zero		0
	.zero		64


//--------------------- .nv.constant0._Z8swapGridPA400_A400_dS1_ --------------------------
	.section	.nv.constant0._Z8swapGridPA400_A400_dS1_,"a",@progbits
	.sectionflags	@""
	.align	4
.nv.constant0._Z8swapGridPA400_A400_dS1_:
	.zero		912


//--------------------- .nv.constant0._Z19boundaryConditionsUPA400_A400_dd --------------------------
	.section	.nv.constant0._Z19boundaryConditionsUPA400_A400_dd,"a",@progbits
	.sectionflags	@""
	.align	4
.nv.constant0._Z19boundaryConditionsUPA400_A400_dd:
	.zero		912


//--------------------- .nv.constant0._Z15thermalEquationPA400_A400_dS1_S1_S1_ddddd --------------------------
	.section	.nv.constant0._Z15thermalEquationPA400_A400_dS1_S1_S1_ddddd,"a",@progbits
	.sectionflags	@""
	.align	4
.nv.constant0._Z15thermalEquationPA400_A400_dS1_S1_S1_ddddd:
	.zero		968


//--------------------- .nv.constant0._Z21boundaryConditionsPhiPA400_A400_d --------------------------
	.section	.nv.constant0._Z21boundaryConditionsPhiPA400_A400_d,"a",@progbits
	.sectionflags	@""
	.align	4
.nv.constant0._Z21boundaryConditionsPhiPA400_A400_d:
	.zero		904


//--------------------- .nv.constant0._Z9allenCahnPA400_A400_dS1_S1_S1_S1_S1_dddddddd --------------------------
	.section	.nv.constant0._Z9allenCahnPA400_A400_dS1_S1_S1_S1_S1_dddddddd,"a",@progbits
	.sectionflags	@""
	.align	4
.nv.constant0._Z9allenCahnPA400_A400_dS1_S1_S1_S1_S1_dddddddd:
	.zero		1008


//--------------------- .nv.constant0._Z14calculateForcePA400_A400_dS1_S1_S1_dddddd --------------------------
	.section	.nv.constant0._Z14calculateForcePA400_A400_dS1_S1_S1_dddddd,"a",@progbits
	.sectionflags	@""
	.align	4
.nv.constant0._Z14calculateForcePA400_A400_dS1_S1_S1_dddddd:
	.zero		976


//--------------------- SYMBOLS --------------------------

	.type		.nv.reservedSmem.offset0,@object
	.size		.nv.reservedSmem.offset0,0x4
